	.target	sm_100a

	.elftype	@"ET_EXEC"


//--------------------- .note.nv.tkinfo           --------------------------
	.section	.note.nv.tkinfo,"",@"SHT_NOTE"
	.sectionflags	@"SHF_NOTE_NV_TKINFO"
	.tkinfo
        /*0018*/ 	.word	0x00000002
        /*0030*/ 	.string	""
        /*0030*/ 	.string	"ptxas"
        /*0030*/ 	.string	"Cuda compilation tools, release 13.0, V13.0.88"
        /*0030*/ 	.string	"Build cuda_13.0.r13.0/compiler.36424714_0"
        /*0030*/ 	.string	"-arch sm_100a -m 64 "



//--------------------- .note.nv.cuinfo           --------------------------
	.section	.note.nv.cuinfo,"",@"SHT_NOTE"
	.sectionflags	@"SHF_NOTE_NV_CUINFO"
        /*0018*/ 	.short	0x0002
        /*001a*/ 	.short	0x0064
        /*001c*/ 	.short	0x0082
	.zero		2


//--------------------- .nv.info                  --------------------------
	.section	.nv.info,"",@"SHT_CUDA_INFO"
	.align	4


	//----- nvinfo : EIATTR_REGCOUNT
	.align		4
        /*0000*/ 	.byte	0x04, 0x2f
        /*0002*/ 	.short	(.L_19 - .L_18)
	.align		4
.L_18:
        /*0004*/ 	.word	index@(_ZN7cutlass13device_kernelINS_4gemm6kernel13GemmUniversalIN4cute5tupleIJiiiiEEENS1_10collective13CollectiveMmaINS1_35MainloopSm100TmaUmmaWarpSpecializedILi9ELi2ELi4ENS5_IJNS4_1CILi2EEENSA_ILi1EEESC_EEEEENS5_IJNSA_ILi64EEENSA_ILi224EEENSA_ILi32EEEEEENS_6half_tENS5_IJlSC_lEEESJ_SK_NS4_8TiledMMAINS4_8MMA_AtomIJNS4_20SM100_MMA_F16BF16_SSISJ_SJ_fLi64ELi224ELNS4_4UMMA5MajorE0ELSP_0ELNSO_7ScaleInE0ELSQ_0EEEEEENS4_6LayoutINS5_IJSC_SC_SC_EEENS5_IJNSA_ILi0EEESV_SV_EEEEENS5_IJNS4_10UnderscoreESY_SY_EEEEENS4_13SM90_TMA_LOADENS4_14ComposedLayoutINS4_7SwizzleILi2ELi4ELi3EEENS4_18smem_ptr_flag_bitsILi16EEENST_INS5_IJNSA_ILi8EEESH_EEENS5_IJSH_SC_EEEEEEEvNS4_8identityENS4_23SM90_TMA_LOAD_MULTICASTES1B_vS1C_EENS_8epilogue10collective18CollectiveEpilogueINS1F_23Sm100TmaWarpSpecializedILi2ELi1ELi112ELb1ELb0EEEJSI_NS5_IJNST_ISF_SC_EENST_ISG_SC_EEEEESJ_SK_SJ_SK_NS1F_6fusion15FusionCallbacksIS1J_NS1N_17LinearCombinationISJ_fSJ_fLNS_15FloatRoundStyleE2EEESI_S1M_JEEENS4_5SM1004TMEM4LOAD26SM100_TMEM_LOAD_16dp256b4xES11_S1B_NS4_17SM75_U32x4_LDSM_NENS4_14SM90_TMA_STOREES1B_NS4_17SM90_U32x4_STSM_NENS4_39AutoVectorizingCopyWithAssumedAlignmentILi128EEEEEEvvEEEEvNT_6ParamsE)
        /*0008*/ 	.word	0x000000f5


	//----- nvinfo : EIATTR_FRAME_SIZE
	.align		4
.L_19:
        /*000c*/ 	.byte	0x04, 0x11
        /*000e*/ 	.short	(.L_21 - .L_20)
	.align		4
.L_20:
        /*0010*/ 	.word	index@($__internal_2_$__cuda_sm10x_tcgen05_guardrail_trap_unallocated_columns_being_dealloced)
        /*0014*/ 	.word	0x00000000


	//----- nvinfo : EIATTR_FRAME_SIZE
	.align		4
.L_21:
        /*0018*/ 	.byte	0x04, 0x11
        /*001a*/ 	.short	(.L_23 - .L_22)
	.align		4
.L_22:
        /*001c*/ 	.word	index@($__internal_1_$__cuda_sm10x_tcgen05_guardrail_trap_phase_invalid_during_alloc)
        /*0020*/ 	.word	0x00000000


	//----- nvinfo : EIATTR_FRAME_SIZE
	.align		4
.L_23:
        /*0024*/ 	.byte	0x04, 0x11
        /*0026*/ 	.short	(.L_25 - .L_24)
	.align		4
.L_24:
        /*0028*/ 	.word	index@($__internal_0_$__cuda_sm10x_tcgen05_guardrail_trap_col_being_dealloced_not_returned_by_alloc)
        /*002c*/ 	.word	0x00000000


	//----- nvinfo : EIATTR_FRAME_SIZE
	.align		4
.L_25:
        /*0030*/ 	.byte	0x04, 0x11
        /*0032*/ 	.short	(.L_27 - .L_26)
	.align		4
.L_26:
        /*0034*/ 	.word	index@(_ZN7cutlass13device_kernelINS_4gemm6kernel13GemmUniversalIN4cute5tupleIJiiiiEEENS1_10collective13CollectiveMmaINS1_35MainloopSm100TmaUmmaWarpSpecializedILi9ELi2ELi4ENS5_IJNS4_1CILi2EEENSA_ILi1EEESC_EEEEENS5_IJNSA_ILi64EEENSA_ILi224EEENSA_ILi32EEEEEENS_6half_tENS5_IJlSC_lEEESJ_SK_NS4_8TiledMMAINS4_8MMA_AtomIJNS4_20SM100_MMA_F16BF16_SSISJ_SJ_fLi64ELi224ELNS4_4UMMA5MajorE0ELSP_0ELNSO_7ScaleInE0ELSQ_0EEEEEENS4_6LayoutINS5_IJSC_SC_SC_EEENS5_IJNSA_ILi0EEESV_SV_EEEEENS5_IJNS4_10UnderscoreESY_SY_EEEEENS4_13SM90_TMA_LOADENS4_14ComposedLayoutINS4_7SwizzleILi2ELi4ELi3EEENS4_18smem_ptr_flag_bitsILi16EEENST_INS5_IJNSA_ILi8EEESH_EEENS5_IJSH_SC_EEEEEEEvNS4_8identityENS4_23SM90_TMA_LOAD_MULTICASTES1B_vS1C_EENS_8epilogue10collective18CollectiveEpilogueINS1F_23Sm100TmaWarpSpecializedILi2ELi1ELi112ELb1ELb0EEEJSI_NS5_IJNST_ISF_SC_EENST_ISG_SC_EEEEESJ_SK_SJ_SK_NS1F_6fusion15FusionCallbacksIS1J_NS1N_17LinearCombinationISJ_fSJ_fLNS_15FloatRoundStyleE2EEESI_S1M_JEEENS4_5SM1004TMEM4LOAD26SM100_TMEM_LOAD_16dp256b4xES11_S1B_NS4_17SM75_U32x4_LDSM_NENS4_14SM90_TMA_STOREES1B_NS4_17SM90_U32x4_STSM_NENS4_39AutoVectorizingCopyWithAssumedAlignmentILi128EEEEEEvvEEEEvNT_6ParamsE)
        /*0038*/ 	.word	0x00000000


	//----- nvinfo : EIATTR_MIN_STACK_SIZE
	.align		4
.L_27:
        /*003c*/ 	.byte	0x04, 0x12
        /*003e*/ 	.short	(.L_29 - .L_28)
	.align		4
.L_28:
        /*0040*/ 	.word	index@(_ZN7cutlass13device_kernelINS_4gemm6kernel13GemmUniversalIN4cute5tupleIJiiiiEEENS1_10collective13CollectiveMmaINS1_35MainloopSm100TmaUmmaWarpSpecializedILi9ELi2ELi4ENS5_IJNS4_1CILi2EEENSA_ILi1EEESC_EEEEENS5_IJNSA_ILi64EEENSA_ILi224EEENSA_ILi32EEEEEENS_6half_tENS5_IJlSC_lEEESJ_SK_NS4_8TiledMMAINS4_8MMA_AtomIJNS4_20SM100_MMA_F16BF16_SSISJ_SJ_fLi64ELi224ELNS4_4UMMA5MajorE0ELSP_0ELNSO_7ScaleInE0ELSQ_0EEEEEENS4_6LayoutINS5_IJSC_SC_SC_EEENS5_IJNSA_ILi0EEESV_SV_EEEEENS5_IJNS4_10UnderscoreESY_SY_EEEEENS4_13SM90_TMA_LOADENS4_14ComposedLayoutINS4_7SwizzleILi2ELi4ELi3EEENS4_18smem_ptr_flag_bitsILi16EEENST_INS5_IJNSA_ILi8EEESH_EEENS5_IJSH_SC_EEEEEEEvNS4_8identityENS4_23SM90_TMA_LOAD_MULTICASTES1B_vS1C_EENS_8epilogue10collective18CollectiveEpilogueINS1F_23Sm100TmaWarpSpecializedILi2ELi1ELi112ELb1ELb0EEEJSI_NS5_IJNST_ISF_SC_EENST_ISG_SC_EEEEESJ_SK_SJ_SK_NS1F_6fusion15FusionCallbacksIS1J_NS1N_17LinearCombinationISJ_fSJ_fLNS_15FloatRoundStyleE2EEESI_S1M_JEEENS4_5SM1004TMEM4LOAD26SM100_TMEM_LOAD_16dp256b4xES11_S1B_NS4_17SM75_U32x4_LDSM_NENS4_14SM90_TMA_STOREES1B_NS4_17SM90_U32x4_STSM_NENS4_39AutoVectorizingCopyWithAssumedAlignmentILi128EEEEEEvvEEEEvNT_6ParamsE)
        /*0044*/ 	.word	0x00000000
.L_29:


//--------------------- .nv.compat                --------------------------
	.section	.nv.compat,"",@"SHT_CUDA_COMPAT_INFO"
	.align	4
        /*0000*/ 	.byte	0x02, 0x09, 0x01, 0x00, 0x02, 0x02, 0x02, 0x00, 0x02, 0x05, 0x05, 0x00, 0x03, 0x07, 0x01, 0x01
        /*0010*/ 	.byte	0x02, 0x03, 0x01, 0x00, 0x02, 0x06, 0x01, 0x00, 0x04, 0x0b, 0x08, 0x00, 0x09, 0x00, 0x00, 0x00
        /*0020*/ 	.byte	0x00, 0x00, 0x00, 0x00


//--------------------- .nv.info._ZN7cutlass13device_kernelINS_4gemm6kernel13GemmUniversalIN4cute5tupleIJiiiiEEENS1_10collective13CollectiveMmaINS1_35MainloopSm100TmaUmmaWarpSpecializedILi9ELi2ELi4ENS5_IJNS4_1CILi2EEENSA_ILi1EEESC_EEEEENS5_IJNSA_ILi64EEENSA_ILi224EEENSA_ILi32EEEEEENS_6half_tENS5_IJlSC_lEEESJ_SK_NS4_8TiledMMAINS4_8MMA_AtomIJNS4_20SM100_MMA_F16BF16_SSISJ_SJ_fLi64ELi224ELNS4_4UMMA5MajorE0ELSP_0ELNSO_7ScaleInE0ELSQ_0EEEEEENS4_6LayoutINS5_IJSC_SC_SC_EEENS5_IJNSA_ILi0EEESV_SV_EEEEENS5_IJNS4_10UnderscoreESY_SY_EEEEENS4_13SM90_TMA_LOADENS4_14ComposedLayoutINS4_7SwizzleILi2ELi4ELi3EEENS4_18smem_ptr_flag_bitsILi16EEENST_INS5_IJNSA_ILi8EEESH_EEENS5_IJSH_SC_EEEEEEEvNS4_8identityENS4_23SM90_TMA_LOAD_MULTICASTES1B_vS1C_EENS_8epilogue10collective18CollectiveEpilogueINS1F_23Sm100TmaWarpSpecializedILi2ELi1ELi112ELb1ELb0EEEJSI_NS5_IJNST_ISF_SC_EENST_ISG_SC_EEEEESJ_SK_SJ_SK_NS1F_6fusion15FusionCallbacksIS1J_NS1N_17LinearCombinationISJ_fSJ_fLNS_15FloatRoundStyleE2EEESI_S1M_JEEENS4_5SM1004TMEM4LOAD26SM100_TMEM_LOAD_16dp256b4xES11_S1B_NS4_17SM75_U32x4_LDSM_NENS4_14SM90_TMA_STOREES1B_NS4_17SM90_U32x4_STSM_NENS4_39AutoVectorizingCopyWithAssumedAlignmentILi128EEEEEEvvEEEEvNT_6ParamsE --------------------------
	.section	.nv.info._ZN7cutlass13device_kernelINS_4gemm6kernel13GemmUniversalIN4cute5tupleIJiiiiEEENS1_10collective13CollectiveMmaINS1_35MainloopSm100TmaUmmaWarpSpecializedILi9ELi2ELi4ENS5_IJNS4_1CILi2EEENSA_ILi1EEESC_EEEEENS5_IJNSA_ILi64EEENSA_ILi224EEENSA_ILi32EEEEEENS_6half_tENS5_IJlSC_lEEESJ_SK_NS4_8TiledMMAINS4_8MMA_AtomIJNS4_20SM100_MMA_F16BF16_SSISJ_SJ_fLi64ELi224ELNS4_4UMMA5MajorE0ELSP_0ELNSO_7ScaleInE0ELSQ_0EEEEEENS4_6LayoutINS5_IJSC_SC_SC_EEENS5_IJNSA_ILi0EEESV_SV_EEEEENS5_IJNS4_10UnderscoreESY_SY_EEEEENS4_13SM90_TMA_LOADENS4_14ComposedLayoutINS4_7SwizzleILi2ELi4ELi3EEENS4_18smem_ptr_flag_bitsILi16EEENST_INS5_IJNSA_ILi8EEESH_EEENS5_IJSH_SC_EEEEEEEvNS4_8identityENS4_23SM90_TMA_LOAD_MULTICASTES1B_vS1C_EENS_8epilogue10collective18CollectiveEpilogueINS1F_23Sm100TmaWarpSpecializedILi2ELi1ELi112ELb1ELb0EEEJSI_NS5_IJNST_ISF_SC_EENST_ISG_SC_EEEEESJ_SK_SJ_SK_NS1F_6fusion15FusionCallbacksIS1J_NS1N_17LinearCombinationISJ_fSJ_fLNS_15FloatRoundStyleE2EEESI_S1M_JEEENS4_5SM1004TMEM4LOAD26SM100_TMEM_LOAD_16dp256b4xES11_S1B_NS4_17SM75_U32x4_LDSM_NENS4_14SM90_TMA_STOREES1B_NS4_17SM90_U32x4_STSM_NENS4_39AutoVectorizingCopyWithAssumedAlignmentILi128EEEEEEvvEEEEvNT_6ParamsE,"",@"SHT_CUDA_INFO"
	.sectionflags	@""
	.align	4


	//----- nvinfo : EIATTR_CUDA_API_VERSION
	.align		4
        /*0000*/ 	.byte	0x04, 0x37
        /*0002*/ 	.short	(.L_31 - .L_30)
.L_30:
        /*0004*/ 	.word	0x00000082


	//----- nvinfo : EIATTR_KPARAM_INFO
	.align		4
.L_31:
        /*0008*/ 	.byte	0x04, 0x17
        /*000a*/ 	.short	(.L_33 - .L_32)
.L_32:
        /*000c*/ 	.word	0x00000000
        /*0010*/ 	.short	0x0000
        /*0012*/ 	.short	0x0000
        /*0014*/ 	.byte	0x00, 0xf0, 0x01, 0x20


	//----- nvinfo : EIATTR_AT_ENTRY_FRAGMENTS
	.align		4
.L_33:
        /*0018*/ 	.byte	0x04, 0x4f
        /*001a*/ 	.short	(.L_35 - .L_34)


	//   ....[0]....
.L_34:
        /*001c*/ 	.word	0x00000006


	//----- nvinfo : EIATTR_RESERVED_SMEM_USED
	.align		4
.L_35:
        /*0020*/ 	.byte	0x01, 0x41
	.zero		2


	//----- nvinfo : EIATTR_SPARSE_MMA_MASK
	.align		4
        /*0024*/ 	.byte	0x03, 0x50
        /*0026*/ 	.short	0x0000


	//----- nvinfo : EIATTR_TCGEN05_1CTA_USED
	.align		4
        /*0028*/ 	.byte	0x01, 0x51
	.zero		2


	//----- nvinfo : EIATTR_MAXREG_COUNT
	.align		4
        /*002c*/ 	.byte	0x03, 0x1b
        /*002e*/ 	.short	0x00ff


	//----- nvinfo : EIATTR_NUM_BARRIERS
	.align		4
        /*0030*/ 	.byte	0x02, 0x4c
        /*0032*/ 	.byte	0x07
	.zero		1


	//----- nvinfo : EIATTR_EXTERNS
	.align		4
        /*0034*/ 	.byte	0x04, 0x0f
        /*0036*/ 	.short	(.L_37 - .L_36)


	//   ....[0]....
	.align		4
.L_36:
        /*0038*/ 	.word	index@(__assertfail)


	//----- nvinfo : EIATTR_MERCURY_ISA_VERSION
	.align		4
.L_37:
        /*003c*/ 	.byte	0x03, 0x5f
        /*003e*/ 	.short	0x0101


	//----- nvinfo : EIATTR_INT_WARP_WIDE_INSTR_OFFSETS
	.align		4
        /*0040*/ 	.byte	0x04, 0x31
        /*0042*/ 	.short	(.L_39 - .L_38)


	//   ....[0]....
.L_38:
        /*0044*/ 	.word	0x00003f00


	//   ....[1]....
        /*0048*/ 	.word	0x00003f30


	//   ....[2]....
        /*004c*/ 	.word	0x00003f50


	//   ....[3]....
        /*0050*/ 	.word	0x00004b60


	//   ....[4]....
        /*0054*/ 	.word	0x00004b70


	//   ....[5]....
        /*0058*/ 	.word	0x00004d30


	//   ....[6]....
        /*005c*/ 	.word	0x00004d50


	//   ....[7]....
        /*0060*/ 	.word	0x00004d70


	//   ....[8]....
        /*0064*/ 	.word	0x00004d90


	//   ....[9]....
        /*0068*/ 	.word	0x00004e30


	//   ....[10]....
        /*006c*/ 	.word	0x00004e90


	//----- nvinfo : EIATTR_COOP_GROUP_MASK_REGIDS
	.align		4
.L_39:
        /*0070*/ 	.byte	0x04, 0x29
        /*0072*/ 	.short	(.L_41 - .L_40)


	//   ....[0]....
.L_40:
        /*0074*/ 	.word	0xffffffff


	//   ....[1]....
        /*0078*/ 	.word	0xffffffff


	//   ....[2]....
        /*007c*/ 	.word	0xffffffff


	//   ....[3]....
        /*0080*/ 	.word	0xffffffff


	//   ....[4]....
        /*0084*/ 	.word	0xffffffff


	//   ....[5]....
        /*0088*/ 	.word	0xffffffff


	//   ....[6]....
        /*008c*/ 	.word	0xffffffff


	//   ....[7]....
        /*0090*/ 	.word	0xffffffff


	//   ....[8]....
        /*0094*/ 	.word	0xffffffff


	//   ....[9]....
        /*0098*/ 	.word	0xffffffff


	//   ....[10]....
        /*009c*/ 	.word	0xffffffff


	//   ....[11]....
        /*00a0*/ 	.word	0xffffffff


	//   ....[12]....
        /*00a4*/ 	.word	0xffffffff


	//   ....[13]....
        /*00a8*/ 	.word	0xffffffff


	//----- nvinfo : EIATTR_COOP_GROUP_INSTR_OFFSETS
	.align		4
.L_41:
        /*00ac*/ 	.byte	0x04, 0x28
        /*00ae*/ 	.short	(.L_43 - .L_42)


	//   ....[0]....
.L_42:
        /*00b0*/ 	.word	0x00000080


	//   ....[1]....
        /*00b4*/ 	.word	0x000004e0


	//   ....[2]....
        /*00b8*/ 	.word	0x00000740


	//   ....[3]....
        /*00bc*/ 	.word	0x000008a0


	//   ....[4]....
        /*00c0*/ 	.word	0x000009a0


	//   ....[5]....
        /*00c4*/ 	.word	0x00000b10


	//   ....[6]....
        /*00c8*/ 	.word	0x00000cb0


	//   ....[7]....
        /*00cc*/ 	.word	0x00000e70


	//   ....[8]....
        /*00d0*/ 	.word	0x00002070


	//   ....[9]....
        /*00d4*/ 	.word	0x000031e0


	//   ....[10]....
        /*00d8*/ 	.word	0x000033f0


	//   ....[11]....
        /*00dc*/ 	.word	0x00003420


	//   ....[12]....
        /*00e0*/ 	.word	0x00003de0


	//   ....[13]....
        /*00e4*/ 	.word	0x00004010


	//----- nvinfo : EIATTR_VRC_CTA_INIT_COUNT
	.align		4
.L_43:
        /*00e8*/ 	.byte	0x02, 0x4a
        /*00ea*/ 	.byte	0x80
	.zero		1


	//----- nvinfo : EIATTR_SYSCALL_OFFSETS
	.align		4
        /*00ec*/ 	.byte	0x04, 0x46
        /*00ee*/ 	.short	(.L_45 - .L_44)


	//   ....[0]....
.L_44:
        /*00f0*/ 	.word	0x00005950


	//   ....[1]....
        /*00f4*/ 	.word	0x00005a40


	//   ....[2]....
        /*00f8*/ 	.word	0x000066a0


	//   ....[3]....
        /*00fc*/ 	.word	0x00006810


	//   ....[4]....
        /*0100*/ 	.word	0x00006980


	//   ....[5]....
        /*0104*/ 	.word	0x00006af0


	//   ....[6]....
        /*0108*/ 	.word	0x00006c60


	//   ....[7]....
        /*010c*/ 	.word	0x00006dd0


	//   ....[8]....
        /*0110*/ 	.word	0x00006f40


	//----- nvinfo : EIATTR_MBARRIER_INSTR_OFFSETS
	.align		4
.L_45:
        /*0114*/ 	.byte	0x04, 0x39
        /*0116*/ 	.short	(.L_47 - .L_46)


	//   ....[0]....
.L_46:
        /*0118*/ 	.word	0x00000600
        /*011c*/ 	.word	0x000000ff
        /*0120*/ 	.word	0x00000000
        /*0124*/ 	.short	0x0100
        /*0126*/ 	.byte	0x04
	.zero		1


	//   ....[1]....
        /*0128*/ 	.word	0x00000610
        /*012c*/ 	.word	0x000000ff
        /*0130*/ 	.word	0x00000048
        /*0134*/ 	.short	0x0100
        /*0136*/ 	.byte	0x04
	.zero		1


	//   ....[2]....
        /*0138*/ 	.word	0x00000620
        /*013c*/ 	.word	0x000000ff
        /*0140*/ 	.word	0x00000008
        /*0144*/ 	.short	0x0100
        /*0146*/ 	.byte	0x04
	.zero		1


	//   ....[3]....
        /*0148*/ 	.word	0x00000630
        /*014c*/ 	.word	0x000000ff
        /*0150*/ 	.word	0x00000050
        /*0154*/ 	.short	0x0100
        /*0156*/ 	.byte	0x04
	.zero		1


	//   ....[4]....
        /*0158*/ 	.word	0x00000640
        /*015c*/ 	.word	0x000000ff
        /*0160*/ 	.word	0x00000010
        /*0164*/ 	.short	0x0100
        /*0166*/ 	.byte	0x04
	.zero		1


	//   ....[5]....
        /*0168*/ 	.word	0x00000650
        /*016c*/ 	.word	0x000000ff
        /*0170*/ 	.word	0x00000058
        /*0174*/ 	.short	0x0100
        /*0176*/ 	.byte	0x04
	.zero		1


	//   ....[6]....
        /*0178*/ 	.word	0x00000660
        /*017c*/ 	.word	0x000000ff
        /*0180*/ 	.word	0x00000018
        /*0184*/ 	.short	0x0100
        /*0186*/ 	.byte	0x04
	.zero		1


	//   ....[7]....
        /*0188*/ 	.word	0x00000670
        /*018c*/ 	.word	0x000000ff
        /*0190*/ 	.word	0x00000060
        /*0194*/ 	.short	0x0100
        /*0196*/ 	.byte	0x04
	.zero		1


	//   ....[8]....
        /*0198*/ 	.word	0x00000680
        /*019c*/ 	.word	0x000000ff
        /*01a0*/ 	.word	0x00000020
        /*01a4*/ 	.short	0x0100
        /*01a6*/ 	.byte	0x04
	.zero		1


	//   ....[9]....
        /*01a8*/ 	.word	0x00000690
        /*01ac*/ 	.word	0x000000ff
        /*01b0*/ 	.word	0x00000068
        /*01b4*/ 	.short	0x0100
        /*01b6*/ 	.byte	0x04
	.zero		1


	//   ....[10]....
        /*01b8*/ 	.word	0x000006a0
        /*01bc*/ 	.word	0x000000ff
        /*01c0*/ 	.word	0x00000028
        /*01c4*/ 	.short	0x0100
        /*01c6*/ 	.byte	0x04
	.zero		1


	//   ....[11]....
        /*01c8*/ 	.word	0x000006b0
        /*01cc*/ 	.word	0x000000ff
        /*01d0*/ 	.word	0x00000070
        /*01d4*/ 	.short	0x0100
        /*01d6*/ 	.byte	0x04
	.zero		1


	//   ....[12]....
        /*01d8*/ 	.word	0x000006c0
        /*01dc*/ 	.word	0x000000ff
        /*01e0*/ 	.word	0x00000030
        /*01e4*/ 	.short	0x0100
        /*01e6*/ 	.byte	0x04
	.zero		1


	//   ....[13]....
        /*01e8*/ 	.word	0x000006d0
        /*01ec*/ 	.word	0x000000ff
        /*01f0*/ 	.word	0x00000078
        /*01f4*/ 	.short	0x0100
        /*01f6*/ 	.byte	0x04
	.zero		1


	//   ....[14]....
        /*01f8*/ 	.word	0x000006e0
        /*01fc*/ 	.word	0x000000ff
        /*0200*/ 	.word	0x00000038
        /*0204*/ 	.short	0x0100
        /*0206*/ 	.byte	0x04
	.zero		1


	//   ....[15]....
        /*0208*/ 	.word	0x000006f0
        /*020c*/ 	.word	0x000000ff
        /*0210*/ 	.word	0x00000080
        /*0214*/ 	.short	0x0100
        /*0216*/ 	.byte	0x04
	.zero		1


	//   ....[16]....
        /*0218*/ 	.word	0x00000700
        /*021c*/ 	.word	0x000000ff
        /*0220*/ 	.word	0x00000040
        /*0224*/ 	.short	0x0100
        /*0226*/ 	.byte	0x04
	.zero		1


	//   ....[17]....
        /*0228*/ 	.word	0x00000710
        /*022c*/ 	.word	0x000000ff
        /*0230*/ 	.word	0x00000088
        /*0234*/ 	.short	0x0100
        /*0236*/ 	.byte	0x04
	.zero		1


	//   ....[18]....
        /*0238*/ 	.word	0x00000850
        /*023c*/ 	.word	0x000000ff
        /*0240*/ 	.word	0x00000090
        /*0244*/ 	.short	0x0100
        /*0246*/ 	.byte	0x04
	.zero		1


	//   ....[19]....
        /*0248*/ 	.word	0x00000860
        /*024c*/ 	.word	0x000000ff
        /*0250*/ 	.word	0x000000a0
        /*0254*/ 	.short	0x0100
        /*0256*/ 	.byte	0x04
	.zero		1


	//   ....[20]....
        /*0258*/ 	.word	0x00000870
        /*025c*/ 	.word	0x000000ff
        /*0260*/ 	.word	0x00000098
        /*0264*/ 	.short	0x0100
        /*0266*/ 	.byte	0x04
	.zero		1


	//   ....[21]....
        /*0268*/ 	.word	0x00000880
        /*026c*/ 	.word	0x000000ff
        /*0270*/ 	.word	0x000000a8
        /*0274*/ 	.short	0x0100
        /*0276*/ 	.byte	0x04
	.zero		1


	//   ....[22]....
        /*0278*/ 	.word	0x00000970
        /*027c*/ 	.word	0x000000ff
        /*0280*/ 	.word	0x000000b0
        /*0284*/ 	.short	0x0100
        /*0286*/ 	.byte	0x06
	.zero		1


	//   ....[23]....
        /*0288*/ 	.word	0x00000980
        /*028c*/ 	.word	0x000000ff
        /*0290*/ 	.word	0x000000b8
        /*0294*/ 	.short	0x0100
        /*0296*/ 	.byte	0x06
	.zero		1


	//   ....[24]....
        /*0298*/ 	.word	0x00000ac0
        /*029c*/ 	.word	0x000000ff
        /*02a0*/ 	.word	0x000000c0
        /*02a4*/ 	.short	0x0100
        /*02a6*/ 	.byte	0x06
	.zero		1


	//   ....[25]....
        /*02a8*/ 	.word	0x00000ad0
        /*02ac*/ 	.word	0x000000ff
        /*02b0*/ 	.word	0x000000d0
        /*02b4*/ 	.short	0x0100
        /*02b6*/ 	.byte	0x06
	.zero		1


	//   ....[26]....
        /*02b8*/ 	.word	0x00000ae0
        /*02bc*/ 	.word	0x000000ff
        /*02c0*/ 	.word	0x000000c8
        /*02c4*/ 	.short	0x0100
        /*02c6*/ 	.byte	0x06
	.zero		1


	//   ....[27]....
        /*02c8*/ 	.word	0x00000af0
        /*02cc*/ 	.word	0x000000ff
        /*02d0*/ 	.word	0x000000d8
        /*02d4*/ 	.short	0x0100
        /*02d6*/ 	.byte	0x06
	.zero		1


	//   ....[28]....
        /*02d8*/ 	.word	0x00000c20
        /*02dc*/ 	.word	0x000000ff
        /*02e0*/ 	.word	0x000000e0
        /*02e4*/ 	.short	0x0100
        /*02e6*/ 	.byte	0x04
	.zero		1


	//   ....[29]....
        /*02e8*/ 	.word	0x00000c30
        /*02ec*/ 	.word	0x000000ff
        /*02f0*/ 	.word	0x00000100
        /*02f4*/ 	.short	0x0100
        /*02f6*/ 	.byte	0x04
	.zero		1


	//   ....[30]....
        /*02f8*/ 	.word	0x00000c40
        /*02fc*/ 	.word	0x000000ff
        /*0300*/ 	.word	0x000000e8
        /*0304*/ 	.short	0x0100
        /*0306*/ 	.byte	0x04
	.zero		1


	//   ....[31]....
        /*0308*/ 	.word	0x00000c50
        /*030c*/ 	.word	0x000000ff
        /*0310*/ 	.word	0x00000108
        /*0314*/ 	.short	0x0100
        /*0316*/ 	.byte	0x04
	.zero		1


	//   ....[32]....
        /*0318*/ 	.word	0x00000c60
        /*031c*/ 	.word	0x000000ff
        /*0320*/ 	.word	0x000000f0
        /*0324*/ 	.short	0x0100
        /*0326*/ 	.byte	0x04
	.zero		1


	//   ....[33]....
        /*0328*/ 	.word	0x00000c70
        /*032c*/ 	.word	0x000000ff
        /*0330*/ 	.word	0x00000110
        /*0334*/ 	.short	0x0100
        /*0336*/ 	.byte	0x04
	.zero		1


	//   ....[34]....
        /*0338*/ 	.word	0x00000c80
        /*033c*/ 	.word	0x000000ff
        /*0340*/ 	.word	0x000000f8
        /*0344*/ 	.short	0x0100
        /*0346*/ 	.byte	0x04
	.zero		1


	//   ....[35]....
        /*0348*/ 	.word	0x00000c90
        /*034c*/ 	.word	0x000000ff
        /*0350*/ 	.word	0x00000118
        /*0354*/ 	.short	0x0100
        /*0356*/ 	.byte	0x04
	.zero		1


	//   ....[36]....
        /*0358*/ 	.word	0x00000d80
        /*035c*/ 	.word	0x000000ff
        /*0360*/ 	.word	0x00000120
        /*0364*/ 	.short	0x0100
        /*0366*/ 	.byte	0x04
	.zero		1


	//   ....[37]....
        /*0368*/ 	.word	0x00000d90
        /*036c*/ 	.word	0x000000ff
        /*0370*/ 	.word	0x00000130
        /*0374*/ 	.short	0x0100
        /*0376*/ 	.byte	0x04
	.zero		1


	//   ....[38]....
        /*0378*/ 	.word	0x00000da0
        /*037c*/ 	.word	0x000000ff
        /*0380*/ 	.word	0x00000128
        /*0384*/ 	.short	0x0100
        /*0386*/ 	.byte	0x04
	.zero		1


	//   ....[39]....
        /*0388*/ 	.word	0x00000db0
        /*038c*/ 	.word	0x000000ff
        /*0390*/ 	.word	0x00000138
        /*0394*/ 	.short	0x0100
        /*0396*/ 	.byte	0x04
	.zero		1


	//   ....[40]....
        /*0398*/ 	.word	0x00001910
        /*039c*/ 	.word	0x00000000
        /*03a0*/ 	.word	0x00000130
        /*03a4*/ 	.short	0x010a
        /*03a6*/ 	.byte	0xff
	.zero		1


	//   ....[41]....
        /*03a8*/ 	.word	0x00001940
        /*03ac*/ 	.word	0x00000000
        /*03b0*/ 	.word	0x00000120
        /*03b4*/ 	.short	0x0101
        /*03b6*/ 	.byte	0xff
	.zero		1


	//   ....[42]....
        /*03b8*/ 	.word	0x000019f0
        /*03bc*/ 	.word	0x000000ff
        /*03c0*/ 	.word	0x00000048
        /*03c4*/ 	.short	0x010a
        /*03c6*/ 	.byte	0x06
	.zero		1


	//   ....[43]....
        /*03c8*/ 	.word	0x00001a70
        /*03cc*/ 	.word	0x000000ff
        /*03d0*/ 	.word	0x00000048
        /*03d4*/ 	.short	0x010a
        /*03d6*/ 	.byte	0x21
	.zero		1


	//   ....[44]....
        /*03d8*/ 	.word	0x00001c00
        /*03dc*/ 	.word	0x000000ff
        /*03e0*/ 	.word	0x00000048
        /*03e4*/ 	.short	0x010a
        /*03e6*/ 	.byte	0x06
	.zero		1


	//   ....[45]....
        /*03e8*/ 	.word	0x00001d30
        /*03ec*/ 	.word	0x000000ff
        /*03f0*/ 	.word	0x000000b8
        /*03f4*/ 	.short	0x0101
        /*03f6*/ 	.byte	0x16
	.zero		1


	//   ....[46]....
        /*03f8*/ 	.word	0x00001d50
        /*03fc*/ 	.word	0x000000ff
        /*0400*/ 	.word	0x00000048
        /*0404*/ 	.short	0x010a
        /*0406*/ 	.byte	0x06
	.zero		1


	//   ....[47]....
        /*0408*/ 	.word	0x00001dd0
        /*040c*/ 	.word	0x000000ff
        /*0410*/ 	.word	0x00000048
        /*0414*/ 	.short	0x010a
        /*0416*/ 	.byte	0x09
	.zero		1


	//   ....[48]....
        /*0418*/ 	.word	0x00001f60
        /*041c*/ 	.word	0x000000ff
        /*0420*/ 	.word	0x00000048
        /*0424*/ 	.short	0x010a
        /*0426*/ 	.byte	0x07
	.zero		1


	//   ....[49]....
        /*0428*/ 	.word	0x000020a0
        /*042c*/ 	.word	0x00000003
        /*0430*/ 	.word	0x000000c0
        /*0434*/ 	.short	0x010a
        /*0436*/ 	.byte	0xff
	.zero		1


	//   ....[50]....
        /*0438*/ 	.word	0x000021f0
        /*043c*/ 	.word	0x00000000
        /*0440*/ 	.word	0x00000000
        /*0444*/ 	.short	0x0101
        /*0446*/ 	.byte	0xff
	.zero		1


	//   ....[51]....
        /*0448*/ 	.word	0x00002790
        /*044c*/ 	.word	0x000000ff
        /*0450*/ 	.word	0x00000000
        /*0454*/ 	.short	0x010a
        /*0456*/ 	.byte	0x04
	.zero		1


	//   ....[52]....
        /*0458*/ 	.word	0x00002820
        /*045c*/ 	.word	0x000000ff
        /*0460*/ 	.word	0x00000000
        /*0464*/ 	.short	0x010a
        /*0466*/ 	.byte	0x05
	.zero		1


	//   ....[53]....
        /*0468*/ 	.word	0x000028b0
        /*046c*/ 	.word	0x000000ff
        /*0470*/ 	.word	0x00000000
        /*0474*/ 	.short	0x010a
        /*0476*/ 	.byte	0x05
	.zero		1


	//   ....[54]....
        /*0478*/ 	.word	0x00002940
        /*047c*/ 	.word	0x000000ff
        /*0480*/ 	.word	0x00000000
        /*0484*/ 	.short	0x010a
        /*0486*/ 	.byte	0x05
	.zero		1


	//   ....[55]....
        /*0488*/ 	.word	0x000029d0
        /*048c*/ 	.word	0x000000ff
        /*0490*/ 	.word	0x00000000
        /*0494*/ 	.short	0x010a
        /*0496*/ 	.byte	0x05
	.zero		1


	//   ....[56]....
        /*0498*/ 	.word	0x00002a60
        /*049c*/ 	.word	0x000000ff
        /*04a0*/ 	.word	0x00000000
        /*04a4*/ 	.short	0x010a
        /*04a6*/ 	.byte	0x05
	.zero		1


	//   ....[57]....
        /*04a8*/ 	.word	0x00002af0
        /*04ac*/ 	.word	0x000000ff
        /*04b0*/ 	.word	0x00000000
        /*04b4*/ 	.short	0x010a
        /*04b6*/ 	.byte	0x05
	.zero		1


	//   ....[58]....
        /*04b8*/ 	.word	0x00002b80
        /*04bc*/ 	.word	0x000000ff
        /*04c0*/ 	.word	0x00000000
        /*04c4*/ 	.short	0x010a
        /*04c6*/ 	.byte	0x05
	.zero		1


	//   ....[59]....
        /*04c8*/ 	.word	0x00002c20
        /*04cc*/ 	.word	0x00000000
        /*04d0*/ 	.word	0x00000000
        /*04d4*/ 	.short	0x010a
        /*04d6*/ 	.byte	0xff
	.zero		1


	//   ....[60]....
        /*04d8*/ 	.word	0x00002d40
        /*04dc*/ 	.word	0x00000002
        /*04e0*/ 	.word	0x00000120
        /*04e4*/ 	.short	0x010a
        /*04e6*/ 	.byte	0xff
	.zero		1


	//   ....[61]....
        /*04e8*/ 	.word	0x00002db0
        /*04ec*/ 	.word	0x00000002
        /*04f0*/ 	.word	0x00000000
        /*04f4*/ 	.short	0x0101
        /*04f6*/ 	.byte	0xff
	.zero		1


	//   ....[62]....
        /*04f8*/ 	.word	0x00002dd0
        /*04fc*/ 	.word	0x000000ff
        /*0500*/ 	.word	0x000000d0
        /*0504*/ 	.short	0x010a
        /*0506*/ 	.byte	0x04
	.zero		1


	//   ....[63]....
        /*0508*/ 	.word	0x00002ef0
        /*050c*/ 	.word	0x00000002
        /*0510*/ 	.word	0x000000c0
        /*0514*/ 	.short	0x010a
        /*0516*/ 	.byte	0xff
	.zero		1


	//   ....[64]....
        /*0518*/ 	.word	0x00002ff0
        /*051c*/ 	.word	0x00000002
        /*0520*/ 	.word	0x00000000
        /*0524*/ 	.short	0x0101
        /*0526*/ 	.byte	0xff
	.zero		1


	//   ....[65]....
        /*0528*/ 	.word	0x00003080
        /*052c*/ 	.word	0x000000ff
        /*0530*/ 	.word	0x000000d0
        /*0534*/ 	.short	0x0106
        /*0536*/ 	.byte	0x04
	.zero		1


	//   ....[66]....
        /*0538*/ 	.word	0x000030a0
        /*053c*/ 	.word	0x000000ff
        /*0540*/ 	.word	0x000000d0
        /*0544*/ 	.short	0x010a
        /*0546*/ 	.byte	0x04
	.zero		1


	//   ....[67]....
        /*0548*/ 	.word	0x00003130
        /*054c*/ 	.word	0x000000ff
        /*0550*/ 	.word	0x000000d0
        /*0554*/ 	.short	0x0106
        /*0556*/ 	.byte	0x06
	.zero		1


	//   ....[68]....
        /*0558*/ 	.word	0x00003170
        /*055c*/ 	.word	0x00000000
        /*0560*/ 	.word	0x000000d0
        /*0564*/ 	.short	0x010a
        /*0566*/ 	.byte	0xff
	.zero		1


	//   ....[69]....
        /*0568*/ 	.word	0x00003680
        /*056c*/ 	.word	0x00000000
        /*0570*/ 	.word	0x000000c0
        /*0574*/ 	.short	0x010a
        /*0576*/ 	.byte	0xff
	.zero		1


	//   ....[70]....
        /*0578*/ 	.word	0x00003780
        /*057c*/ 	.word	0x00000003
        /*0580*/ 	.word	0x00000000
        /*0584*/ 	.short	0x0101
        /*0586*/ 	.byte	0xff
	.zero		1


	//   ....[71]....
        /*0588*/ 	.word	0x00003790
        /*058c*/ 	.word	0x000000ff
        /*0590*/ 	.word	0x00000000
        /*0594*/ 	.short	0x010a
        /*0596*/ 	.byte	0x05
	.zero		1


	//   ....[72]....
        /*0598*/ 	.word	0x00003800
        /*059c*/ 	.word	0x000000ff
        /*05a0*/ 	.word	0x00000100
        /*05a4*/ 	.short	0x010a
        /*05a6*/ 	.byte	0x17
	.zero		1


	//   ....[73]....
        /*05a8*/ 	.word	0x000038d0
        /*05ac*/ 	.word	0x000000ff
        /*05b0*/ 	.word	0x00000000
        /*05b4*/ 	.short	0x010a
        /*05b6*/ 	.byte	0x07
	.zero		1


	//   ....[74]....
        /*05b8*/ 	.word	0x00003a10
        /*05bc*/ 	.word	0x000000ff
        /*05c0*/ 	.word	0x00000000
        /*05c4*/ 	.short	0x010a
        /*05c6*/ 	.byte	0x06
	.zero		1


	//   ....[75]....
        /*05c8*/ 	.word	0x00003c10
        /*05cc*/ 	.word	0x000000ff
        /*05d0*/ 	.word	0x00000000
        /*05d4*/ 	.short	0x010a
        /*05d6*/ 	.byte	0x04
	.zero		1


	//   ....[76]....
        /*05d8*/ 	.word	0x00003ca0
        /*05dc*/ 	.word	0x000000ff
        /*05e0*/ 	.word	0x00000000
        /*05e4*/ 	.short	0x010a
        /*05e6*/ 	.byte	0x05
	.zero		1


	//   ....[77]....
        /*05e8*/ 	.word	0x00003d30
        /*05ec*/ 	.word	0x000000ff
        /*05f0*/ 	.word	0x00000000
        /*05f4*/ 	.short	0x010a
        /*05f6*/ 	.byte	0x05
	.zero		1


	//   ....[78]....
        /*05f8*/ 	.word	0x00003dc0
        /*05fc*/ 	.word	0x000000ff
        /*0600*/ 	.word	0x00000000
        /*0604*/ 	.short	0x010a
        /*0606*/ 	.byte	0x04
	.zero		1


	//   ....[79]....
        /*0608*/ 	.word	0x000042a0
        /*060c*/ 	.word	0x00000003
        /*0610*/ 	.word	0x000000c0
        /*0614*/ 	.short	0x010a
        /*0616*/ 	.byte	0xff
	.zero		1


	//   ....[80]....
        /*0618*/ 	.word	0x00004410
        /*061c*/ 	.word	0x00000000
        /*0620*/ 	.word	0x00000000
        /*0624*/ 	.short	0x0101
        /*0626*/ 	.byte	0xff
	.zero		1


	//   ....[81]....
        /*0628*/ 	.word	0x000048c0
        /*062c*/ 	.word	0x000000ff
        /*0630*/ 	.word	0x000000b8
        /*0634*/ 	.short	0x010a
        /*0636*/ 	.byte	0x06
	.zero		1


	//   ....[82]....
        /*0638*/ 	.word	0x00004a90
        /*063c*/ 	.word	0x000000ff
        /*0640*/ 	.word	0x000000a0
        /*0644*/ 	.short	0x010a
        /*0646*/ 	.byte	0x07
	.zero		1


	//   ....[83]....
        /*0648*/ 	.word	0x00004ed0
        /*064c*/ 	.word	0x000000ff
        /*0650*/ 	.word	0x00000090
        /*0654*/ 	.short	0x010b
        /*0656*/ 	.byte	0x07
	.zero		1


	//   ....[84]....
        /*0658*/ 	.word	0x00004ee0
        /*065c*/ 	.word	0x000000ff
        /*0660*/ 	.word	0x00000000
        /*0664*/ 	.short	0x0101
        /*0666*/ 	.byte	0x04
	.zero		1


	//   ....[85]....
        /*0668*/ 	.word	0x00004f30
        /*066c*/ 	.word	0x000000ff
        /*0670*/ 	.word	0x00000000
        /*0674*/ 	.short	0x010a
        /*0676*/ 	.byte	0x04
	.zero		1


	//   ....[86]....
        /*0678*/ 	.word	0x00004fd0
        /*067c*/ 	.word	0x00000000
        /*0680*/ 	.word	0x00000000
        /*0684*/ 	.short	0x010a
        /*0686*/ 	.byte	0xff
	.zero		1


	//   ....[87]....
        /*0688*/ 	.word	0x00005200
        /*068c*/ 	.word	0x00000008
        /*0690*/ 	.word	0x000000c0
        /*0694*/ 	.short	0x010a
        /*0696*/ 	.byte	0xff
	.zero		1


	//   ....[88]....
        /*0698*/ 	.word	0x00005390
        /*069c*/ 	.word	0x00000000
        /*06a0*/ 	.word	0x00000000
        /*06a4*/ 	.short	0x0101
        /*06a6*/ 	.byte	0xff
	.zero		1


	//   ....[89]....
        /*06a8*/ 	.word	0x00005ec0
        /*06ac*/ 	.word	0x00000000
        /*06b0*/ 	.word	0x00000090
        /*06b4*/ 	.short	0x010a
        /*06b6*/ 	.byte	0xff
	.zero		1


	//   ....[90]....
        /*06b8*/ 	.word	0x00005f90
        /*06bc*/ 	.word	0x00000011
        /*06c0*/ 	.word	0x000000e0
        /*06c4*/ 	.short	0x010a
        /*06c6*/ 	.byte	0xff
	.zero		1


	//   ....[91]....
        /*06c8*/ 	.word	0x00006170
        /*06cc*/ 	.word	0x00000000
        /*06d0*/ 	.word	0x00000090
        /*06d4*/ 	.short	0x010a
        /*06d6*/ 	.byte	0xff
	.zero		1


	//   ....[92]....
        /*06d8*/ 	.word	0x00006580
        /*06dc*/ 	.word	0x00000011
        /*06e0*/ 	.word	0x000000e0
        /*06e4*/ 	.short	0x010a
        /*06e6*/ 	.byte	0xff
	.zero		1


	//   ....[93]....
        /*06e8*/ 	.word	0x00007210
        /*06ec*/ 	.word	0x000000ff
        /*06f0*/ 	.word	0x00000000
        /*06f4*/ 	.short	0x0101
        /*06f6*/ 	.byte	0x04
	.zero		1


	//   ....[94]....
        /*06f8*/ 	.word	0x00008ea0
        /*06fc*/ 	.word	0x00000000
        /*0700*/ 	.word	0x00000000
        /*0704*/ 	.short	0x0101
        /*0706*/ 	.byte	0xff
	.zero		1


	//   ....[95]....
        /*0708*/ 	.word	0x00009140
        /*070c*/ 	.word	0x00000000
        /*0710*/ 	.word	0x00000130
        /*0714*/ 	.short	0x010a
        /*0716*/ 	.byte	0xff
	.zero		1


	//   ....[96]....
        /*0718*/ 	.word	0x000091a0
        /*071c*/ 	.word	0x00000000
        /*0720*/ 	.word	0x00000048
        /*0724*/ 	.short	0x010a
        /*0726*/ 	.byte	0xff
	.zero		1


	//   ....[97]....
        /*0728*/ 	.word	0x00009200
        /*072c*/ 	.word	0x00000000
        /*0730*/ 	.word	0x00000048
        /*0734*/ 	.short	0x010a
        /*0736*/ 	.byte	0xff
	.zero		1


	//   ....[98]....
        /*0738*/ 	.word	0x00009250
        /*073c*/ 	.word	0x00000003
        /*0740*/ 	.word	0x000000c0
        /*0744*/ 	.short	0x010a
        /*0746*/ 	.byte	0xff
	.zero		1


	//   ....[99]....
        /*0748*/ 	.word	0x000092b0
        /*074c*/ 	.word	0x00000000
        /*0750*/ 	.word	0x00000000
        /*0754*/ 	.short	0x010a
        /*0756*/ 	.byte	0xff
	.zero		1


	//   ....[100]....
        /*0758*/ 	.word	0x00009310
        /*075c*/ 	.word	0x00000000
        /*0760*/ 	.word	0x00000000
        /*0764*/ 	.short	0x010a
        /*0766*/ 	.byte	0xff
	.zero		1


	//   ....[101]....
        /*0768*/ 	.word	0x00009370
        /*076c*/ 	.word	0x00000000
        /*0770*/ 	.word	0x00000000
        /*0774*/ 	.short	0x010a
        /*0776*/ 	.byte	0xff
	.zero		1


	//   ....[102]....
        /*0778*/ 	.word	0x000093d0
        /*077c*/ 	.word	0x00000000
        /*0780*/ 	.word	0x00000000
        /*0784*/ 	.short	0x010a
        /*0786*/ 	.byte	0xff
	.zero		1


	//   ....[103]....
        /*0788*/ 	.word	0x00009430
        /*078c*/ 	.word	0x00000000
        /*0790*/ 	.word	0x00000000
        /*0794*/ 	.short	0x010a
        /*0796*/ 	.byte	0xff
	.zero		1


	//   ....[104]....
        /*0798*/ 	.word	0x00009490
        /*079c*/ 	.word	0x00000000
        /*07a0*/ 	.word	0x00000000
        /*07a4*/ 	.short	0x010a
        /*07a6*/ 	.byte	0xff
	.zero		1


	//   ....[105]....
        /*07a8*/ 	.word	0x000094f0
        /*07ac*/ 	.word	0x00000000
        /*07b0*/ 	.word	0x00000000
        /*07b4*/ 	.short	0x010a
        /*07b6*/ 	.byte	0xff
	.zero		1


	//   ....[106]....
        /*07b8*/ 	.word	0x00009550
        /*07bc*/ 	.word	0x00000000
        /*07c0*/ 	.word	0x00000000
        /*07c4*/ 	.short	0x010a
        /*07c6*/ 	.byte	0xff
	.zero		1


	//   ....[107]....
        /*07c8*/ 	.word	0x000095a0
        /*07cc*/ 	.word	0x00000002
        /*07d0*/ 	.word	0x00000120
        /*07d4*/ 	.short	0x010a
        /*07d6*/ 	.byte	0xff
	.zero		1


	//   ....[108]....
        /*07d8*/ 	.word	0x00009600
        /*07dc*/ 	.word	0x00000002
        /*07e0*/ 	.word	0x000000d0
        /*07e4*/ 	.short	0x010a
        /*07e6*/ 	.byte	0xff
	.zero		1


	//   ....[109]....
        /*07e8*/ 	.word	0x00009650
        /*07ec*/ 	.word	0x00000002
        /*07f0*/ 	.word	0x000000c0
        /*07f4*/ 	.short	0x010a
        /*07f6*/ 	.byte	0xff
	.zero		1


	//   ....[110]....
        /*07f8*/ 	.word	0x000096b0
        /*07fc*/ 	.word	0x00000000
        /*0800*/ 	.word	0x000000d0
        /*0804*/ 	.short	0x010a
        /*0806*/ 	.byte	0xff
	.zero		1


	//   ....[111]....
        /*0808*/ 	.word	0x00009700
        /*080c*/ 	.word	0x00000000
        /*0810*/ 	.word	0x000000c0
        /*0814*/ 	.short	0x010a
        /*0816*/ 	.byte	0xff
	.zero		1


	//   ....[112]....
        /*0818*/ 	.word	0x00009760
        /*081c*/ 	.word	0x00000002
        /*0820*/ 	.word	0x00000100
        /*0824*/ 	.short	0x010a
        /*0826*/ 	.byte	0xff
	.zero		1


	//   ....[113]....
        /*0828*/ 	.word	0x000097c0
        /*082c*/ 	.word	0x00000000
        /*0830*/ 	.word	0x00000000
        /*0834*/ 	.short	0x010a
        /*0836*/ 	.byte	0xff
	.zero		1


	//   ....[114]....
        /*0838*/ 	.word	0x00009820
        /*083c*/ 	.word	0x00000000
        /*0840*/ 	.word	0x00000000
        /*0844*/ 	.short	0x010a
        /*0846*/ 	.byte	0xff
	.zero		1


	//   ....[115]....
        /*0848*/ 	.word	0x00009880
        /*084c*/ 	.word	0x00000000
        /*0850*/ 	.word	0x00000000
        /*0854*/ 	.short	0x010a
        /*0856*/ 	.byte	0xff
	.zero		1


	//   ....[116]....
        /*0858*/ 	.word	0x000098e0
        /*085c*/ 	.word	0x00000000
        /*0860*/ 	.word	0x00000000
        /*0864*/ 	.short	0x010a
        /*0866*/ 	.byte	0xff
	.zero		1


	//   ....[117]....
        /*0868*/ 	.word	0x00009940
        /*086c*/ 	.word	0x00000000
        /*0870*/ 	.word	0x00000000
        /*0874*/ 	.short	0x010a
        /*0876*/ 	.byte	0xff
	.zero		1


	//   ....[118]....
        /*0878*/ 	.word	0x00009990
        /*087c*/ 	.word	0x00000003
        /*0880*/ 	.word	0x000000c0
        /*0884*/ 	.short	0x010a
        /*0886*/ 	.byte	0xff
	.zero		1


	//   ....[119]....
        /*0888*/ 	.word	0x000099f0
        /*088c*/ 	.word	0x00000000
        /*0890*/ 	.word	0x000000b8
        /*0894*/ 	.short	0x010a
        /*0896*/ 	.byte	0xff
	.zero		1


	//   ....[120]....
        /*0898*/ 	.word	0x00009a50
        /*089c*/ 	.word	0x00000002
        /*08a0*/ 	.word	0x000000a0
        /*08a4*/ 	.short	0x010a
        /*08a6*/ 	.byte	0xff
	.zero		1


	//   ....[121]....
        /*08a8*/ 	.word	0x00009ab0
        /*08ac*/ 	.word	0x00000000
        /*08b0*/ 	.word	0x00000000
        /*08b4*/ 	.short	0x010a
        /*08b6*/ 	.byte	0xff
	.zero		1


	//   ....[122]....
        /*08b8*/ 	.word	0x00009b00
        /*08bc*/ 	.word	0x00000008
        /*08c0*/ 	.word	0x000000c0
        /*08c4*/ 	.short	0x010a
        /*08c6*/ 	.byte	0xff
	.zero		1


	//   ....[123]....
        /*08c8*/ 	.word	0x00009b50
        /*08cc*/ 	.word	0x00000000
        /*08d0*/ 	.word	0x00000090
        /*08d4*/ 	.short	0x010a
        /*08d6*/ 	.byte	0xff
	.zero		1


	//   ....[124]....
        /*08d8*/ 	.word	0x00009ba0
        /*08dc*/ 	.word	0x00000011
        /*08e0*/ 	.word	0x000000e0
        /*08e4*/ 	.short	0x010a
        /*08e6*/ 	.byte	0xff
	.zero		1


	//----- nvinfo : EIATTR_NUM_MBARRIERS
	.align		4
.L_47:
        /*08e8*/ 	.byte	0x03, 0x38
        /*08ea*/ 	.short	0x0028


	//----- nvinfo : EIATTR_EXIT_INSTR_OFFSETS
	.align		4
        /*08ec*/ 	.byte	0x04, 0x1c
        /*08ee*/ 	.short	(.L_49 - .L_48)


	//   ....[0]....
.L_48:
        /*08f0*/ 	.word	0x00002c50


	//   ....[1]....
        /*08f4*/ 	.word	0x00003140


	//   ....[2]....
        /*08f8*/ 	.word	0x000031a0


	//   ....[3]....
        /*08fc*/ 	.word	0x00004020


	//   ....[4]....
        /*0900*/ 	.word	0x00005000


	//   ....[5]....
        /*0904*/ 	.word	0x00005040


	//   ....[6]....
        /*0908*/ 	.word	0x00009050


	//   ....[7]....
        /*090c*/ 	.word	0x000090d0


	//   ....[8]....
        /*0910*/ 	.word	0x00009100


	//   ....[9]....
        /*0914*/ 	.word	0x00009130


	//----- nvinfo : EIATTR_MAX_THREADS
	.align		4
.L_49:
        /*0918*/ 	.byte	0x04, 0x05
        /*091a*/ 	.short	(.L_51 - .L_50)
.L_50:
        /*091c*/ 	.word	0x00000100
        /*0920*/ 	.word	0x00000001
        /*0924*/ 	.word	0x00000001


	//----- nvinfo : EIATTR_CRS_STACK_SIZE
	.align		4
.L_51:
        /*0928*/ 	.byte	0x04, 0x1e
        /*092a*/ 	.short	(.L_53 - .L_52)
.L_52:
        /*092c*/ 	.word	0x00000000


	//----- nvinfo : EIATTR_CBANK_PARAM_SIZE
	.align		4
.L_53:
        /*0930*/ 	.byte	0x03, 0x19
        /*0932*/ 	.short	0x0800


	//----- nvinfo : EIATTR_PARAM_CBANK
	.align		4
        /*0934*/ 	.byte	0x04, 0x0a
        /*0936*/ 	.short	(.L_55 - .L_54)
	.align		4
.L_54:
        /*0938*/ 	.word	index@(.nv.constant0._ZN7cutlass13device_kernelINS_4gemm6kernel13GemmUniversalIN4cute5tupleIJiiiiEEENS1_10collective13CollectiveMmaINS1_35MainloopSm100TmaUmmaWarpSpecializedILi9ELi2ELi4ENS5_IJNS4_1CILi2EEENSA_ILi1EEESC_EEEEENS5_IJNSA_ILi64EEENSA_ILi224EEENSA_ILi32EEEEEENS_6half_tENS5_IJlSC_lEEESJ_SK_NS4_8TiledMMAINS4_8MMA_AtomIJNS4_20SM100_MMA_F16BF16_SSISJ_SJ_fLi64ELi224ELNS4_4UMMA5MajorE0ELSP_0ELNSO_7ScaleInE0ELSQ_0EEEEEENS4_6LayoutINS5_IJSC_SC_SC_EEENS5_IJNSA_ILi0EEESV_SV_EEEEENS5_IJNS4_10UnderscoreESY_SY_EEEEENS4_13SM90_TMA_LOADENS4_14ComposedLayoutINS4_7SwizzleILi2ELi4ELi3EEENS4_18smem_ptr_flag_bitsILi16EEENST_INS5_IJNSA_ILi8EEESH_EEENS5_IJSH_SC_EEEEEEEvNS4_8identityENS4_23SM90_TMA_LOAD_MULTICASTES1B_vS1C_EENS_8epilogue10collective18CollectiveEpilogueINS1F_23Sm100TmaWarpSpecializedILi2ELi1ELi112ELb1ELb0EEEJSI_NS5_IJNST_ISF_SC_EENST_ISG_SC_EEEEESJ_SK_SJ_SK_NS1F_6fusion15FusionCallbacksIS1J_NS1N_17LinearCombinationISJ_fSJ_fLNS_15FloatRoundStyleE2EEESI_S1M_JEEENS4_5SM1004TMEM4LOAD26SM100_TMEM_LOAD_16dp256b4xES11_S1B_NS4_17SM75_U32x4_LDSM_NENS4_14SM90_TMA_STOREES1B_NS4_17SM90_U32x4_STSM_NENS4_39AutoVectorizingCopyWithAssumedAlignmentILi128EEEEEEvvEEEEvNT_6ParamsE)
        /*093c*/ 	.short	0x0380
        /*093e*/ 	.short	0x0800


	//----- nvinfo : EIATTR_SW_WAR
	.align		4
.L_55:
        /*0940*/ 	.byte	0x04, 0x36
        /*0942*/ 	.short	(.L_57 - .L_56)
.L_56:
        /*0944*/ 	.word	0x00000008
.L_57:


//--------------------- .nv.callgraph             --------------------------
	.section	.nv.callgraph,"",@"SHT_CUDA_CALLGRAPH"
	.align	4
	.sectionentsize	8
	.align		4
        /*0000*/ 	.word	0x00000000
	.align		4
        /*0004*/ 	.word	0xffffffff
	.align		4
        /*0008*/ 	.word	index@(_ZN7cutlass13device_kernelINS_4gemm6kernel13GemmUniversalIN4cute5tupleIJiiiiEEENS1_10collective13CollectiveMmaINS1_35MainloopSm100TmaUmmaWarpSpecializedILi9ELi2ELi4ENS5_IJNS4_1CILi2EEENSA_ILi1EEESC_EEEEENS5_IJNSA_ILi64EEENSA_ILi224EEENSA_ILi32EEEEEENS_6half_tENS5_IJlSC_lEEESJ_SK_NS4_8TiledMMAINS4_8MMA_AtomIJNS4_20SM100_MMA_F16BF16_SSISJ_SJ_fLi64ELi224ELNS4_4UMMA5MajorE0ELSP_0ELNSO_7ScaleInE0ELSQ_0EEEEEENS4_6LayoutINS5_IJSC_SC_SC_EEENS5_IJNSA_ILi0EEESV_SV_EEEEENS5_IJNS4_10UnderscoreESY_SY_EEEEENS4_13SM90_TMA_LOADENS4_14ComposedLayoutINS4_7SwizzleILi2ELi4ELi3EEENS4_18smem_ptr_flag_bitsILi16EEENST_INS5_IJNSA_ILi8EEESH_EEENS5_IJSH_SC_EEEEEEEvNS4_8identityENS4_23SM90_TMA_LOAD_MULTICASTES1B_vS1C_EENS_8epilogue10collective18CollectiveEpilogueINS1F_23Sm100TmaWarpSpecializedILi2ELi1ELi112ELb1ELb0EEEJSI_NS5_IJNST_ISF_SC_EENST_ISG_SC_EEEEESJ_SK_SJ_SK_NS1F_6fusion15FusionCallbacksIS1J_NS1N_17LinearCombinationISJ_fSJ_fLNS_15FloatRoundStyleE2EEESI_S1M_JEEENS4_5SM1004TMEM4LOAD26SM100_TMEM_LOAD_16dp256b4xES11_S1B_NS4_17SM75_U32x4_LDSM_NENS4_14SM90_TMA_STOREES1B_NS4_17SM90_U32x4_STSM_NENS4_39AutoVectorizingCopyWithAssumedAlignmentILi128EEEEEEvvEEEEvNT_6ParamsE)
	.align		4
        /*000c*/ 	.word	index@(__assertfail)
	.align		4
        /*0010*/ 	.word	0x00000000
	.align		4
        /*0014*/ 	.word	0xfffffffe
	.align		4
        /*0018*/ 	.word	0x00000000
	.align		4
        /*001c*/ 	.word	0xfffffffd
	.align		4
        /*0020*/ 	.word	0x00000000
	.align		4
        /*0024*/ 	.word	0xfffffffc


//--------------------- .nv.constant4             --------------------------
	.section	.nv.constant4,"a",@progbits
	.align	8
	.align		8
.nv.constant4:
        /*0000*/ 	.dword	__assertfail
	.align		8
        /*0008*/ 	.dword	__unnamed_1
	.align		8
        /*0010*/ 	.dword	__unnamed_2
	.align		8
        /*0018*/ 	.dword	_ZN39_INTERNAL_69b86af1_4_k_cu_f91f6326_89744cuda3std3__45__cpo5beginE
	.align		8
        /*0020*/ 	.dword	_ZN39_INTERNAL_69b86af1_4_k_cu_f91f6326_89744cuda3std3__45__cpo3endE
	.align		8
        /*0028*/ 	.dword	_ZN39_INTERNAL_69b86af1_4_k_cu_f91f6326_89744cuda3std3__45__cpo6cbeginE
	.align		8
        /*0030*/ 	.dword	_ZN39_INTERNAL_69b86af1_4_k_cu_f91f6326_89744cuda3std3__45__cpo4cendE
	.align		8
        /*0038*/ 	.dword	_ZN39_INTERNAL_69b86af1_4_k_cu_f91f6326_89744cuda3std3__441_GLOBAL__N__69b86af1_4_k_cu_f91f6326_89746ignoreE
	.align		8
        /*0040*/ 	.dword	_ZN39_INTERNAL_69b86af1_4_k_cu_f91f6326_89744cuda3std3__419piecewise_constructE
	.align		8
        /*0048*/ 	.dword	_ZN39_INTERNAL_69b86af1_4_k_cu_f91f6326_89744cuda3std3__48in_placeE
	.align		8
        /*0050*/ 	.dword	_ZN39_INTERNAL_69b86af1_4_k_cu_f91f6326_89744cuda3std6ranges3__45__cpo4swapE
	.align		8
        /*0058*/ 	.dword	_ZN39_INTERNAL_69b86af1_4_k_cu_f91f6326_89744cuda3std6ranges3__45__cpo9iter_moveE
	.align		8
        /*0060*/ 	.dword	_ZN39_INTERNAL_69b86af1_4_k_cu_f91f6326_89744cute7productE
	.align		8
        /*0068*/ 	.dword	_ZN39_INTERNAL_69b86af1_4_k_cu_f91f6326_89744cute1_E
	.align		8
        /*0070*/ 	.dword	$str$25
	.align		8
        /*0078*/ 	.dword	$str$26
	.align		8
        /*0080*/ 	.dword	$str$27
	.align		8
        /*0088*/ 	.dword	$str$28


//--------------------- .text._ZN7cutlass13device_kernelINS_4gemm6kernel13GemmUniversalIN4cute5tupleIJiiiiEEENS1_10collective13CollectiveMmaINS1_35MainloopSm100TmaUmmaWarpSpecializedILi9ELi2ELi4ENS5_IJNS4_1CILi2EEENSA_ILi1EEESC_EEEEENS5_IJNSA_ILi64EEENSA_ILi224EEENSA_ILi32EEEEEENS_6half_tENS5_IJlSC_lEEESJ_SK_NS4_8TiledMMAINS4_8MMA_AtomIJNS4_20SM100_MMA_F16BF16_SSISJ_SJ_fLi64ELi224ELNS4_4UMMA5MajorE0ELSP_0ELNSO_7ScaleInE0ELSQ_0EEEEEENS4_6LayoutINS5_IJSC_SC_SC_EEENS5_IJNSA_ILi0EEESV_SV_EEEEENS5_IJNS4_10UnderscoreESY_SY_EEEEENS4_13SM90_TMA_LOADENS4_14ComposedLayoutINS4_7SwizzleILi2ELi4ELi3EEENS4_18smem_ptr_flag_bitsILi16EEENST_INS5_IJNSA_ILi8EEESH_EEENS5_IJSH_SC_EEEEEEEvNS4_8identityENS4_23SM90_TMA_LOAD_MULTICASTES1B_vS1C_EENS_8epilogue10collective18CollectiveEpilogueINS1F_23Sm100TmaWarpSpecializedILi2ELi1ELi112ELb1ELb0EEEJSI_NS5_IJNST_ISF_SC_EENST_ISG_SC_EEEEESJ_SK_SJ_SK_NS1F_6fusion15FusionCallbacksIS1J_NS1N_17LinearCombinationISJ_fSJ_fLNS_15FloatRoundStyleE2EEESI_S1M_JEEENS4_5SM1004TMEM4LOAD26SM100_TMEM_LOAD_16dp256b4xES11_S1B_NS4_17SM75_U32x4_LDSM_NENS4_14SM90_TMA_STOREES1B_NS4_17SM90_U32x4_STSM_NENS4_39AutoVectorizingCopyWithAssumedAlignmentILi128EEEEEEvvEEEEvNT_6ParamsE --------------------------
	.section	.text._ZN7cutlass13device_kernelINS_4gemm6kernel13GemmUniversalIN4cute5tupleIJiiiiEEENS1_10collective13CollectiveMmaINS1_35MainloopSm100TmaUmmaWarpSpecializedILi9ELi2ELi4ENS5_IJNS4_1CILi2EEENSA_ILi1EEESC_EEEEENS5_IJNSA_ILi64EEENSA_ILi224EEENSA_ILi32EEEEEENS_6half_tENS5_IJlSC_lEEESJ_SK_NS4_8TiledMMAINS4_8MMA_AtomIJNS4_20SM100_MMA_F16BF16_SSISJ_SJ_fLi64ELi224ELNS4_4UMMA5MajorE0ELSP_0ELNSO_7ScaleInE0ELSQ_0EEEEEENS4_6LayoutINS5_IJSC_SC_SC_EEENS5_IJNSA_ILi0EEESV_SV_EEEEENS5_IJNS4_10UnderscoreESY_SY_EEEEENS4_13SM90_TMA_LOADENS4_14ComposedLayoutINS4_7SwizzleILi2ELi4ELi3EEENS4_18smem_ptr_flag_bitsILi16EEENST_INS5_IJNSA_ILi8EEESH_EEENS5_IJSH_SC_EEEEEEEvNS4_8identityENS4_23SM90_TMA_LOAD_MULTICASTES1B_vS1C_EENS_8epilogue10collective18CollectiveEpilogueINS1F_23Sm100TmaWarpSpecializedILi2ELi1ELi112ELb1ELb0EEEJSI_NS5_IJNST_ISF_SC_EENST_ISG_SC_EEEEESJ_SK_SJ_SK_NS1F_6fusion15FusionCallbacksIS1J_NS1N_17LinearCombinationISJ_fSJ_fLNS_15FloatRoundStyleE2EEESI_S1M_JEEENS4_5SM1004TMEM4LOAD26SM100_TMEM_LOAD_16dp256b4xES11_S1B_NS4_17SM75_U32x4_LDSM_NENS4_14SM90_TMA_STOREES1B_NS4_17SM90_U32x4_STSM_NENS4_39AutoVectorizingCopyWithAssumedAlignmentILi128EEEEEEvvEEEEvNT_6ParamsE,"ax",@progbits
	.align	128
.text._ZN7cutlass13device_kernelINS_4gemm6kernel13GemmUniversalIN4cute5tupleIJiiiiEEENS1_10collective13CollectiveMmaINS1_35MainloopSm100TmaUmmaWarpSpecializedILi9ELi2ELi4ENS5_IJNS4_1CILi2EEENSA_ILi1EEESC_EEEEENS5_IJNSA_ILi64EEENSA_ILi224EEENSA_ILi32EEEEEENS_6half_tENS5_IJlSC_lEEESJ_SK_NS4_8TiledMMAINS4_8MMA_AtomIJNS4_20SM100_MMA_F16BF16_SSISJ_SJ_fLi64ELi224ELNS4_4UMMA5MajorE0ELSP_0ELNSO_7ScaleInE0ELSQ_0EEEEEENS4_6LayoutINS5_IJSC_SC_SC_EEENS5_IJNSA_ILi0EEESV_SV_EEEEENS5_IJNS4_10UnderscoreESY_SY_EEEEENS4_13SM90_TMA_LOADENS4_14ComposedLayoutINS4_7SwizzleILi2ELi4ELi3EEENS4_18smem_ptr_flag_bitsILi16EEENST_INS5_IJNSA_ILi8EEESH_EEENS5_IJSH_SC_EEEEEEEvNS4_8identityENS4_23SM90_TMA_LOAD_MULTICASTES1B_vS1C_EENS_8epilogue10collective18CollectiveEpilogueINS1F_23Sm100TmaWarpSpecializedILi2ELi1ELi112ELb1ELb0EEEJSI_NS5_IJNST_ISF_SC_EENST_ISG_SC_EEEEESJ_SK_SJ_SK_NS1F_6fusion15FusionCallbacksIS1J_NS1N_17LinearCombinationISJ_fSJ_fLNS_15FloatRoundStyleE2EEESI_S1M_JEEENS4_5SM1004TMEM4LOAD26SM100_TMEM_LOAD_16dp256b4xES11_S1B_NS4_17SM75_U32x4_LDSM_NENS4_14SM90_TMA_STOREES1B_NS4_17SM90_U32x4_STSM_NENS4_39AutoVectorizingCopyWithAssumedAlignmentILi128EEEEEEvvEEEEvNT_6ParamsE:
        .type           _ZN7cutlass13device_kernelINS_4gemm6kernel13GemmUniversalIN4cute5tupleIJiiiiEEENS1_10collective13CollectiveMmaINS1_35MainloopSm100TmaUmmaWarpSpecializedILi9ELi2ELi4ENS5_IJNS4_1CILi2EEENSA_ILi1EEESC_EEEEENS5_IJNSA_ILi64EEENSA_ILi224EEENSA_ILi32EEEEEENS_6half_tENS5_IJlSC_lEEESJ_SK_NS4_8TiledMMAINS4_8MMA_AtomIJNS4_20SM100_MMA_F16BF16_SSISJ_SJ_fLi64ELi224ELNS4_4UMMA5MajorE0ELSP_0ELNSO_7ScaleInE0ELSQ_0EEEEEENS4_6LayoutINS5_IJSC_SC_SC_EEENS5_IJNSA_ILi0EEESV_SV_EEEEENS5_IJNS4_10UnderscoreESY_SY_EEEEENS4_13SM90_TMA_LOADENS4_14ComposedLayoutINS4_7SwizzleILi2ELi4ELi3EEENS4_18smem_ptr_flag_bitsILi16EEENST_INS5_IJNSA_ILi8EEESH_EEENS5_IJSH_SC_EEEEEEEvNS4_8identityENS4_23SM90_TMA_LOAD_MULTICASTES1B_vS1C_EENS_8epilogue10collective18CollectiveEpilogueINS1F_23Sm100TmaWarpSpecializedILi2ELi1ELi112ELb1ELb0EEEJSI_NS5_IJNST_ISF_SC_EENST_ISG_SC_EEEEESJ_SK_SJ_SK_NS1F_6fusion15FusionCallbacksIS1J_NS1N_17LinearCombinationISJ_fSJ_fLNS_15FloatRoundStyleE2EEESI_S1M_JEEENS4_5SM1004TMEM4LOAD26SM100_TMEM_LOAD_16dp256b4xES11_S1B_NS4_17SM75_U32x4_LDSM_NENS4_14SM90_TMA_STOREES1B_NS4_17SM90_U32x4_STSM_NENS4_39AutoVectorizingCopyWithAssumedAlignmentILi128EEEEEEvvEEEEvNT_6ParamsE,@function
        .size           _ZN7cutlass13device_kernelINS_4gemm6kernel13GemmUniversalIN4cute5tupleIJiiiiEEENS1_10collective13CollectiveMmaINS1_35MainloopSm100TmaUmmaWarpSpecializedILi9ELi2ELi4ENS5_IJNS4_1CILi2EEENSA_ILi1EEESC_EEEEENS5_IJNSA_ILi64EEENSA_ILi224EEENSA_ILi32EEEEEENS_6half_tENS5_IJlSC_lEEESJ_SK_NS4_8TiledMMAINS4_8MMA_AtomIJNS4_20SM100_MMA_F16BF16_SSISJ_SJ_fLi64ELi224ELNS4_4UMMA5MajorE0ELSP_0ELNSO_7ScaleInE0ELSQ_0EEEEEENS4_6LayoutINS5_IJSC_SC_SC_EEENS5_IJNSA_ILi0EEESV_SV_EEEEENS5_IJNS4_10UnderscoreESY_SY_EEEEENS4_13SM90_TMA_LOADENS4_14ComposedLayoutINS4_7SwizzleILi2ELi4ELi3EEENS4_18smem_ptr_flag_bitsILi16EEENST_INS5_IJNSA_ILi8EEESH_EEENS5_IJSH_SC_EEEEEEEvNS4_8identityENS4_23SM90_TMA_LOAD_MULTICASTES1B_vS1C_EENS_8epilogue10collective18CollectiveEpilogueINS1F_23Sm100TmaWarpSpecializedILi2ELi1ELi112ELb1ELb0EEEJSI_NS5_IJNST_ISF_SC_EENST_ISG_SC_EEEEESJ_SK_SJ_SK_NS1F_6fusion15FusionCallbacksIS1J_NS1N_17LinearCombinationISJ_fSJ_fLNS_15FloatRoundStyleE2EEESI_S1M_JEEENS4_5SM1004TMEM4LOAD26SM100_TMEM_LOAD_16dp256b4xES11_S1B_NS4_17SM75_U32x4_LDSM_NENS4_14SM90_TMA_STOREES1B_NS4_17SM90_U32x4_STSM_NENS4_39AutoVectorizingCopyWithAssumedAlignmentILi128EEEEEEvvEEEEvNT_6ParamsE,(.L_x_166 - _ZN7cutlass13device_kernelINS_4gemm6kernel13GemmUniversalIN4cute5tupleIJiiiiEEENS1_10collective13CollectiveMmaINS1_35MainloopSm100TmaUmmaWarpSpecializedILi9ELi2ELi4ENS5_IJNS4_1CILi2EEENSA_ILi1EEESC_EEEEENS5_IJNSA_ILi64EEENSA_ILi224EEENSA_ILi32EEEEEENS_6half_tENS5_IJlSC_lEEESJ_SK_NS4_8TiledMMAINS4_8MMA_AtomIJNS4_20SM100_MMA_F16BF16_SSISJ_SJ_fLi64ELi224ELNS4_4UMMA5MajorE0ELSP_0ELNSO_7ScaleInE0ELSQ_0EEEEEENS4_6LayoutINS5_IJSC_SC_SC_EEENS5_IJNSA_ILi0EEESV_SV_EEEEENS5_IJNS4_10UnderscoreESY_SY_EEEEENS4_13SM90_TMA_LOADENS4_14ComposedLayoutINS4_7SwizzleILi2ELi4ELi3EEENS4_18smem_ptr_flag_bitsILi16EEENST_INS5_IJNSA_ILi8EEESH_EEENS5_IJSH_SC_EEEEEEEvNS4_8identityENS4_23SM90_TMA_LOAD_MULTICASTES1B_vS1C_EENS_8epilogue10collective18CollectiveEpilogueINS1F_23Sm100TmaWarpSpecializedILi2ELi1ELi112ELb1ELb0EEEJSI_NS5_IJNST_ISF_SC_EENST_ISG_SC_EEEEESJ_SK_SJ_SK_NS1F_6fusion15FusionCallbacksIS1J_NS1N_17LinearCombinationISJ_fSJ_fLNS_15FloatRoundStyleE2EEESI_S1M_JEEENS4_5SM1004TMEM4LOAD26SM100_TMEM_LOAD_16dp256b4xES11_S1B_NS4_17SM75_U32x4_LDSM_NENS4_14SM90_TMA_STOREES1B_NS4_17SM90_U32x4_STSM_NENS4_39AutoVectorizingCopyWithAssumedAlignmentILi128EEEEEEvvEEEEvNT_6ParamsE)
        .other          _ZN7cutlass13device_kernelINS_4gemm6kernel13GemmUniversalIN4cute5tupleIJiiiiEEENS1_10collective13CollectiveMmaINS1_35MainloopSm100TmaUmmaWarpSpecializedILi9ELi2ELi4ENS5_IJNS4_1CILi2EEENSA_ILi1EEESC_EEEEENS5_IJNSA_ILi64EEENSA_ILi224EEENSA_ILi32EEEEEENS_6half_tENS5_IJlSC_lEEESJ_SK_NS4_8TiledMMAINS4_8MMA_AtomIJNS4_20SM100_MMA_F16BF16_SSISJ_SJ_fLi64ELi224ELNS4_4UMMA5MajorE0ELSP_0ELNSO_7ScaleInE0ELSQ_0EEEEEENS4_6LayoutINS5_IJSC_SC_SC_EEENS5_IJNSA_ILi0EEESV_SV_EEEEENS5_IJNS4_10UnderscoreESY_SY_EEEEENS4_13SM90_TMA_LOADENS4_14ComposedLayoutINS4_7SwizzleILi2ELi4ELi3EEENS4_18smem_ptr_flag_bitsILi16EEENST_INS5_IJNSA_ILi8EEESH_EEENS5_IJSH_SC_EEEEEEEvNS4_8identityENS4_23SM90_TMA_LOAD_MULTICASTES1B_vS1C_EENS_8epilogue10collective18CollectiveEpilogueINS1F_23Sm100TmaWarpSpecializedILi2ELi1ELi112ELb1ELb0EEEJSI_NS5_IJNST_ISF_SC_EENST_ISG_SC_EEEEESJ_SK_SJ_SK_NS1F_6fusion15FusionCallbacksIS1J_NS1N_17LinearCombinationISJ_fSJ_fLNS_15FloatRoundStyleE2EEESI_S1M_JEEENS4_5SM1004TMEM4LOAD26SM100_TMEM_LOAD_16dp256b4xES11_S1B_NS4_17SM75_U32x4_LDSM_NENS4_14SM90_TMA_STOREES1B_NS4_17SM90_U32x4_STSM_NENS4_39AutoVectorizingCopyWithAssumedAlignmentILi128EEEEEEvvEEEEvNT_6ParamsE,@"STO_CUDA_ENTRY STV_DEFAULT"
_ZN7cutlass13device_kernelINS_4gemm6kernel13GemmUniversalIN4cute5tupleIJiiiiEEENS1_10collective13CollectiveMmaINS1_35MainloopSm100TmaUmmaWarpSpecializedILi9ELi2ELi4ENS5_IJNS4_1CILi2EEENSA_ILi1EEESC_EEEEENS5_IJNSA_ILi64EEENSA_ILi224EEENSA_ILi32EEEEEENS_6half_tENS5_IJlSC_lEEESJ_SK_NS4_8TiledMMAINS4_8MMA_AtomIJNS4_20SM100_MMA_F16BF16_SSISJ_SJ_fLi64ELi224ELNS4_4UMMA5MajorE0ELSP_0ELNSO_7ScaleInE0ELSQ_0EEEEEENS4_6LayoutINS5_IJSC_SC_SC_EEENS5_IJNSA_ILi0EEESV_SV_EEEEENS5_IJNS4_10UnderscoreESY_SY_EEEEENS4_13SM90_TMA_LOADENS4_14ComposedLayoutINS4_7SwizzleILi2ELi4ELi3EEENS4_18smem_ptr_flag_bitsILi16EEENST_INS5_IJNSA_ILi8EEESH_EEENS5_IJSH_SC_EEEEEEEvNS4_8identityENS4_23SM90_TMA_LOAD_MULTICASTES1B_vS1C_EENS_8epilogue10collective18CollectiveEpilogueINS1F_23Sm100TmaWarpSpecializedILi2ELi1ELi112ELb1ELb0EEEJSI_NS5_IJNST_ISF_SC_EENST_ISG_SC_EEEEESJ_SK_SJ_SK_NS1F_6fusion15FusionCallbacksIS1J_NS1N_17LinearCombinationISJ_fSJ_fLNS_15FloatRoundStyleE2EEESI_S1M_JEEENS4_5SM1004TMEM4LOAD26SM100_TMEM_LOAD_16dp256b4xES11_S1B_NS4_17SM75_U32x4_LDSM_NENS4_14SM90_TMA_STOREES1B_NS4_17SM90_U32x4_STSM_NENS4_39AutoVectorizingCopyWithAssumedAlignmentILi128EEEEEEvvEEEEvNT_6ParamsE:
[----:B------:R-:W1:Y:S01]  /*0000*/  LDC R1, c[0x0][0x37c] ;  /* 0x0000df00ff017b82 */ /* 0x000e620000000800 */
[----:B------:R-:W2:Y:S01]  /*0010*/  S2R R2, SR_TID.X ;  /* 0x0000000000027919 */ /* 0x000ea20000002100 */
[----:B------:R-:W3:Y:S01]  /*0020*/  LDCU.64 UR8, c[0x0][0x890] ;  /* 0x00011200ff0877ac */ /* 0x000ee20008000a00 */
[----:B------:R-:W-:Y:S02]  /*0030*/  PRMT R234, RZ, 0x7610, R234 ;  /* 0x00007610ffea7816 */ /* 0x000fe400000000ea */
[----:B------:R-:W-:Y:S01]  /*0040*/  ELECT P3, URZ, PT ;  /* 0x0000000000ff782f */ /* 0x000fe20003860000 */
[----:B---3--:R-:W-:-:S04]  /*0050*/  UISETP.NE.U32.AND UP0, UPT, UR8, URZ, UPT ;  /* 0x000000ff0800728c */ /* 0x008fc8000bf05070 */
[----:B------:R-:W-:Y:S01]  /*0060*/  UISETP.NE.AND.EX UP0, UPT, UR9, URZ, UPT, UP0 ;  /* 0x000000ff0900728c */ /* 0x000fe2000bf05300 */
[----:B--2---:R-:W-:-:S05]  /*0070*/  SHF.R.U32.HI R235, RZ, 0x5, R2 ;  /* 0x00000005ffeb7819 */ /* 0x004fca0000011602 */
[----:B------:R-:W2:Y:S02]  /*0080*/  SHFL.IDX PT, R0, R235, RZ, 0x1f ;  /* 0x00001fffeb007589 */ /* 0x000ea400000e0000 */
[----:B--2---:R-:W-:Y:S01]  /*0090*/  R2UR UR14, R0 ;  /* 0x00000000000e72ca */ /* 0x004fe200000e0000 */
[----:B-1----:R-:W-:-:S14]  /*00a0*/  BRA.U UP0, `(.L_x_0) ;  /* 0x0000000100307547 */ /* 0x002fdc000b800000 */
[----:B------:R-:W1:Y:S02]  /*00b0*/  LDCU.64 UR4, c[0x0][0x888] ;  /* 0x00011100ff0477ac */ /* 0x000e640008000a00 */
[----:B-1----:R-:W-:-:S04]  /*00c0*/  UISETP.NE.U32.AND UP0, UPT, UR4, URZ, UPT ;  /* 0x000000ff0400728c */ /* 0x002fc8000bf05070 */
[----:B------:R-:W-:-:S09]  /*00d0*/  UISETP.NE.AND.EX UP0, UPT, UR5, URZ, UPT, UP0 ;  /* 0x000000ff0500728c */ /* 0x000fd2000bf05300 */
[----:B------:R-:W-:Y:S05]  /*00e0*/  BRA.U !UP0, `(.L_x_1) ;  /* 0x0000000108147547 */ /* 0x000fea000b800000 */
[----:B------:R-:W1:Y:S01]  /*00f0*/  LDC.64 R4, c[0x0][0x888] ;  /* 0x00022200ff047b82 */ /* 0x000e620000000a00 */
[----:B------:R-:W1:Y:S02]  /*0100*/  LDCU.64 UR4, c[0x0][0x358] ;  /* 0x00006b00ff0477ac */ /* 0x000e640008000a00 */
[----:B-1----:R1:W5:Y:S01]  /*0110*/  LDG.E R123, desc[UR4][R4.64] ;  /* 0x00000004047b7981 */ /* 0x002362000c1e1900 */
[----:B------:R-:W-:Y:S01]  /*0120*/  HFMA2 R234, -RZ, RZ, 0, 5.9604644775390625e-08 ;  /* 0x00000001ffea7431 */ /* 0x000fe200000001ff */
[----:B------:R-:W-:Y:S05]  /*0130*/  BRA `(.L_x_0) ;  /* 0x00000000000c7947 */ /* 0x000fea0003800000 */
.L_x_1:
[----:B------:R-:W1:Y:S01]  /*0140*/  LDCU UR4, c[0x0][0x880] ;  /* 0x00011000ff0477ac */ /* 0x000e620008000800 */
[----:B------:R-:W-:Y:S01]  /*0150*/  HFMA2 R234, -RZ, RZ, 0, 5.9604644775390625e-08 ;  /* 0x00000001ffea7431 */ /* 0x000fe200000001ff */
[----:B-1----:R-:W-:-:S07]  /*0160*/  MOV R123, UR4 ;  /* 0x00000004007b7c02 */ /* 0x002fce0008000f00 */
.L_x_0:
[----:B------:R-:W2:Y:S02]  /*0170*/  LDCU.64 UR4, c[0x0][0x8b0] ;  /* 0x00011600ff0477ac */ /* 0x000ea40008000a00 */
[----:B--2---:R-:W-:-:S04]  /*0180*/  UISETP.NE.U32.AND UP0, UPT, UR4, URZ, UPT ;  /* 0x000000ff0400728c */ /* 0x004fc8000bf05070 */
[----:B------:R-:W-:-:S09]  /*0190*/  UISETP.NE.AND.EX UP0, UPT, UR5, URZ, UPT, UP0 ;  /* 0x000000ff0500728c */ /* 0x000fd2000bf05300 */
[----:B------:R-:W-:Y:S05]  /*01a0*/  BRA.U UP0, `(.L_x_2) ;  /* 0x0000000100287547 */ /* 0x000fea000b800000 */
[----:B------:R-:W2:Y:S02]  /*01b0*/  LDCU.64 UR4, c[0x0][0x8a8] ;  /* 0x00011500ff0477ac */ /* 0x000ea40008000a00 */
[----:B--2---:R-:W-:-:S04]  /*01c0*/  UISETP.NE.U32.AND UP0, UPT, UR4, URZ, UPT ;  /* 0x000000ff0400728c */ /* 0x004fc8000bf05070 */
[----:B------:R-:W-:-:S09]  /*01d0*/  UISETP.NE.AND.EX UP0, UPT, UR5, URZ, UPT, UP0 ;  /* 0x000000ff0500728c */ /* 0x000fd2000bf05300 */
[----:B------:R-:W-:Y:S05]  /*01e0*/  BRA.U !UP0, `(.L_x_3) ;  /* 0x0000000108107547 */ /* 0x000fea000b800000 */
[----:B-1----:R-:W1:Y:S01]  /*01f0*/  LDC.64 R4, c[0x0][0x8a8] ;  /* 0x00022a00ff047b82 */ /* 0x002e620000000a00 */
[----:B------:R-:W1:Y:S02]  /*0200*/  LDCU.64 UR4, c[0x0][0x358] ;  /* 0x00006b00ff0477ac */ /* 0x000e640008000a00 */
[----:B-1----:R2:W5:Y:S01]  /*0210*/  LDG.E R121, desc[UR4][R4.64] ;  /* 0x0000000404797981 */ /* 0x002562000c1e1900 */
[----:B------:R-:W-:Y:S05]  /*0220*/  BRA `(.L_x_2) ;  /* 0x0000000000087947 */ /* 0x000fea0003800000 */
.L_x_3:
[----:B------:R-:W2:Y:S02]  /*0230*/  LDCU UR4, c[0x0][0x8a0] ;  /* 0x00011400ff0477ac */ /* 0x000ea40008000800 */
[----:B--2---:R-:W-:Y:S02]  /*0240*/  MOV R121, UR4 ;  /* 0x0000000400797c02 */ /* 0x004fe40008000f00 */
.L_x_2:
[----:B------:R-:W-:Y:S01]  /*0250*/  IMAD.U32 R0, RZ, RZ, UR14 ;  /* 0x0000000eff007e24 */ /* 0x000fe2000f8e00ff */
[----:B------:R-:W-:Y:S04]  /*0260*/  BSSY.RECONVERGENT B0, `(.L_x_4) ;  /* 0x000000c000007945 */ /* 0x000fe80003800200 */
[C---:B------:R-:W-:Y:S02]  /*0270*/  ISETP.NE.OR P1, PT, R0.reuse, 0x1, !P3 ;  /* 0x000000010000780c */ /* 0x040fe40005f25670 */
[----:B------:R-:W-:-:S11]  /*0280*/  ISETP.NE.OR P0, PT, R0, 0x3, !P3 ;  /* 0x000000030000780c */ /* 0x000fd60005f05670 */
[----:B------:R-:W-:Y:S05]  /*0290*/  @P1 BRA `(.L_x_5) ;  /* 0x0000000000201947 */ /* 0x000fea0003800000 */
[----:B------:R-:W3:Y:S02]  /*02a0*/  LDCU.64 UR4, c[0x0][0x348] ;  /* 0x00006900ff0477ac */ /* 0x000ee40008000a00 */
[----:B---3--:R-:W-:Y:S02]  /*02b0*/  UIADD3 UR6, UP1, UPT, UR4, 0x80, URZ ;  /* 0x0000008004067890 */ /* 0x008fe4000ff3e0ff */
[----:B------:R-:W-:Y:S02]  /*02c0*/  UIADD3 UR4, UP0, UPT, UR4, 0x180, URZ ;  /* 0x0000018004047890 */ /* 0x000fe4000ff1e0ff */
[----:B------:R-:W-:Y:S02]  /*02d0*/  UIADD3.X UR7, UPT, UPT, URZ, UR5, URZ, UP1, !UPT ;  /* 0x00000005ff077290 */ /* 0x000fe40008ffe4ff */
[----:B------:R-:W-:-:S07]  /*02e0*/  UIADD3.X UR5, UPT, UPT, URZ, UR5, URZ, UP0, !UPT ;  /* 0x00000005ff057290 */ /* 0x000fce00087fe4ff */
[----:B------:R3:W-:Y:S02]  /*02f0*/  UTMACCTL.PF [UR6] ;  /* 0x00000000060079b9 */ /* 0x0007e40008040000 */
[----:B------:R3:W-:Y:S02]  /*0300*/  UTMACCTL.PF [UR4] ;  /* 0x00000000040079b9 */ /* 0x0007e40008040000 */
[----:B---3--:R-:W-:Y:S01]  /*0310*/  NOP ;  /* 0x0000000000007918 */ /* 0x008fe20000000000 */
.L_x_5:
[----:B------:R-:W-:Y:S05]  /*0320*/  BSYNC.RECONVERGENT B0 ;  /* 0x0000000000007941 */ /* 0x000fea0003800200 */
.L_x_4:
[----:B------:R-:W-:Y:S04]  /*0330*/  BSSY.RECONVERGENT B0, `(.L_x_6) ;  /* 0x000000a000007945 */ /* 0x000fe80003800200 */
        /* <DEDUP_REMOVED lines=9> */
.L_x_7:
[----:B------:R-:W-:Y:S05]  /*03d0*/  BSYNC.RECONVERGENT B0 ;  /* 0x0000000000007941 */ /* 0x000fea0003800200 */
.L_x_6:
[----:B------:R-:W3:Y:S01]  /*03e0*/  LDCU.64 UR4, c[0x0][0x888] ;  /* 0x00011100ff0477ac */ /* 0x000ee20008000a00 */
[----:B------:R-:W-:Y:S02]  /*03f0*/  UISETP.EQ.U32.AND UP1, UPT, UR8, URZ, UPT ;  /* 0x000000ff0800728c */ /* 0x000fe4000bf22070 */
[----:B------:R-:W-:Y:S02]  /*0400*/  UPLOP3.LUT UP3, UPT, UPT, UPT, UPT, 0x80, 0x8 ;  /* 0x000000000008789c */ /* 0x000fe40003f6f070 */
[----:B---3--:R-:W-:-:S04]  /*0410*/  UISETP.NE.U32.AND UP0, UPT, UR4, URZ, UPT ;  /* 0x000000ff0400728c */ /* 0x008fc8000bf05070 */
[----:B------:R-:W-:-:S04]  /*0420*/  UISETP.NE.AND.EX UP2, UPT, UR5, URZ, UPT, UP0 ;  /* 0x000000ff0500728c */ /* 0x000fc8000bf45300 */
[----:B------:R-:W-:-:S04]  /*0430*/  UISETP.EQ.OR.EX UP4, UPT, UR9, URZ, !UP2, UP1 ;  /* 0x000000ff0900728c */ /* 0x000fc8000d782710 */
[----:B------:R-:W-:-:S05]  /*0440*/  UP2UR UR51, UPR, URZ, 0x10 ;  /* 0x00000010ff337883 */ /* 0x000fca0008000000 */
[----:B------:R-:W-:Y:S07]  /*0450*/  BRA.U !UP4, `(.L_x_8) ;  /* 0x000000010c207547 */ /* 0x000fee000b800000 */
[----:B------:R-:W-:Y:S01]  /*0460*/  UISETP.NE.U32.AND UP1, UPT, UR8, URZ, UPT ;  /* 0x000000ff0800728c */ /* 0x000fe2000bf25070 */
[----:B-----5:R-:W-:Y:S01]  /*0470*/  FSETP.NEU.AND P0, PT, R123, RZ, PT ;  /* 0x000000ff7b00720b */ /* 0x020fe20003f0d000 */
[----:B------:R-:W-:Y:S02]  /*0480*/  USEL UR4, URZ, 0xffffffff, UP2 ;  /* 0xffffffffff047887 */ /* 0x000fe40009000000 */
[----:B------:R-:W-:-:S10]  /*0490*/  UISETP.NE.AND.EX UP1, UPT, UR9, URZ, UPT, UP1 ;  /* 0x000000ff0900728c */ /* 0x000fd4000bf25310 */
[----:B------:R-:W-:Y:S01]  /*04a0*/  VOTEU.ANY UP0, P0 ;  /* 0x0000000000ff7886 */ /* 0x000fe20000000100 */
[----:B------:R-:W-:-:S04]  /*04b0*/  @!UP1 USEL UR4, URZ, 0xffffffff, UP0 ;  /* 0xffffffffff049887 */ /* 0x000fc80008000000 */
[----:B------:R-:W-:-:S04]  /*04c0*/  ULOP3.LUT UR4, UR4, 0x1, URZ, 0xc0, !UPT ;  /* 0x0000000104047892 */ /* 0x000fc8000f8ec0ff */
[----:B------:R-:W-:-:S11]  /*04d0*/  UISETP.NE.U32.AND UP3, UPT, UR4, 0x1, UPT ;  /* 0x000000010400788c */ /* 0x000fd6000bf65070 */
.L_x_8:
[----:B------:R-:W3:Y:S02]  /*04e0*/  SHFL.IDX PT, R3, R235, RZ, 0x1f ;  /* 0x00001fffeb037589 */ /* 0x000ee400000e0000 */
[----:B---3--:R-:W-:-:S13]  /*04f0*/  ISETP.NE.AND P0, PT, R3, RZ, PT ;  /* 0x000000ff0300720c */ /* 0x008fda0003f05270 */
[----:B------:R-:W-:Y:S05]  /*0500*/  @P0 BRA `(.L_x_9) ;  /* 0x00000000008c0947 */ /* 0x000fea0003800000 */
[----:B------:R-:W-:Y:S01]  /*0510*/  ELECT P0, URZ, PT ;  /* 0x0000000000ff782f */ /* 0x000fe20003800000 */
[----:B------:R-:W-:-:S12]  /*0520*/  BSSY.RECONVERGENT B0, `(.L_x_9) ;  /* 0x0000021000007945 */ /* 0x000fd80003800200 */
[----:B------:R-:W-:Y:S05]  /*0530*/  @!P0 BRA `(.L_x_10) ;  /* 0x00000000007c8947 */ /* 0x000fea0003800000 */
[----:B------:R-:W3:Y:S01]  /*0540*/  S2UR UR4, SR_CgaCtaId ;  /* 0x00000000000479c3 */ /* 0x000ee20000008800 */
[----:B------:R-:W-:Y:S01]  /*0550*/  UMOV UR5, 0x400 ;  /* 0x0000040000057882 */ /* 0x000fe20000000000 */
[----:B------:R-:W-:Y:S01]  /*0560*/  UMOV UR8, 0x1 ;  /* 0x0000000100087882 */ /* 0x000fe20000000000 */
[----:B------:R-:W-:Y:S01]  /*0570*/  UMOV UR6, 0x2 ;  /* 0x0000000200067882 */ /* 0x000fe20000000000 */
[----:B------:R-:W-:-:S04]  /*0580*/  UIADD3 UR8, UPT, UPT, -UR8, 0x100000, URZ ;  /* 0x0010000008087890 */ /* 0x000fc8000fffe1ff */
[----:B------:R-:W-:Y:S02]  /*0590*/  USHF.L.U32 UR9, UR8, 0xb, URZ ;  /* 0x0000000b08097899 */ /* 0x000fe400080006ff */
[----:B------:R-:W-:Y:S02]  /*05a0*/  USHF.L.U32 UR8, UR8, 0x1, URZ ;  /* 0x0000000108087899 */ /* 0x000fe400080006ff */
[----:B------:R-:W-:-:S04]  /*05b0*/  UIADD3 UR6, UPT, UPT, -UR6, 0x100000, URZ ;  /* 0x0010000006067890 */ /* 0x000fc8000fffe1ff */
[----:B------:R-:W-:Y:S02]  /*05c0*/  USHF.L.U32 UR7, UR6, 0xb, URZ ;  /* 0x0000000b06077899 */ /* 0x000fe400080006ff */
[----:B------:R-:W-:Y:S02]  /*05d0*/  USHF.L.U32 UR6, UR6, 0x1, URZ ;  /* 0x0000000106067899 */ /* 0x000fe400080006ff */
[----:B---3--:R-:W-:Y:S01]  /*05e0*/  ULEA UR4, UR4, UR5, 0x18 ;  /* 0x0000000504047291 */ /* 0x008fe2000f8ec0ff */
[----:B------:R-:W3:Y:S11]  /*05f0*/  FENCE.VIEW.ASYNC.S ;  /* 0x00000000000073c6 */ /* 0x000ef60000000000 */
[----:B---3--:R3:W4:Y:S01]  /*0600*/  SYNCS.EXCH.64 URZ, [UR4], UR8 ;  /* 0x0000000804ff75b2 */ /* 0x0087220008000100 */
[----:B------:R3:W1:Y:S01]  /*0610*/  SYNCS.EXCH.64 URZ, [UR4+0x48], UR6 ;  /* 0x0000480604ff75b2 */ /* 0x0006620008000100 */
        /* <DEDUP_REMOVED lines=15> */
[----:B------:R3:W1:Y:S02]  /*0710*/  SYNCS.EXCH.64 URZ, [UR4+0x88], UR6 ;  /* 0x0000880604ff75b2 */ /* 0x0006640008000100 */
[----:B---3--:R-:W-:Y:S01]  /*0720*/  NOP ;  /* 0x0000000000007918 */ /* 0x008fe20000000000 */
.L_x_10:
[----:B------:R-:W-:Y:S05]  /*0730*/  BSYNC.RECONVERGENT B0 ;  /* 0x0000000000007941 */ /* 0x000fea0003800200 */
.L_x_9:
[----:B------:R-:W3:Y:S01]  /*0740*/  SHFL.IDX PT, R3, R235, RZ, 0x1f ;  /* 0x00001fffeb037589 */ /* 0x000ee200000e0000 */
[----:B------:R-:W-:Y:S01]  /*0750*/  NOP ;  /* 0x0000000000007918 */ /* 0x000fe20000000000 */
[----:B---3--:R-:W-:-:S13]  /*0760*/  ISETP.NE.AND P0, PT, R3, 0x1, PT ;  /* 0x000000010300780c */ /* 0x008fda0003f05270 */
[----:B------:R-:W-:Y:S05]  /*0770*/  @P0 BRA `(.L_x_11) ;  /* 0x0000000000480947 */ /* 0x000fea0003800000 */
        /* <DEDUP_REMOVED lines=9> */
[----:B------:R-:W-:Y:S01]  /*0810*/  USHF.L.U32 UR6, UR6, 0x1, URZ ;  /* 0x0000000106067899 */ /* 0x000fe200080006ff */
[----:B------:R-:W-:Y:S01]  /*0820*/  ELECT P0, URZ, PT ;  /* 0x0000000000ff782f */ /* 0x000fe20003800000 */
[----:B---3--:R-:W-:Y:S01]  /*0830*/  ULEA UR4, UR4, UR5, 0x18 ;  /* 0x0000000504047291 */ /* 0x008fe2000f8ec0ff */
[----:B------:R-:W3:Y:S11]  /*0840*/  FENCE.VIEW.ASYNC.S ;  /* 0x00000000000073c6 */ /* 0x000ef60000000000 */
[----:B---3--:R3:W1:Y:S01]  /*0850*/  SYNCS.EXCH.64 URZ, [UR4+0x90], UR8 ;  /* 0x0000900804ff75b2 */ /* 0x0086620008000100 */
[----:B------:R3:W1:Y:S01]  /*0860*/  SYNCS.EXCH.64 URZ, [UR4+0xa0], UR6 ;  /* 0x0000a00604ff75b2 */ /* 0x0006620008000100 */
[----:B------:R3:W1:Y:S01]  /*0870*/  SYNCS.EXCH.64 URZ, [UR4+0x98], UR8 ;  /* 0x0000980804ff75b2 */ /* 0x0006620008000100 */
[----:B------:R3:W1:Y:S01]  /*0880*/  SYNCS.EXCH.64 URZ, [UR4+0xa8], UR6 ;  /* 0x0000a80604ff75b2 */ /* 0x0006620008000100 */
[----:B------:R-:W-:Y:S01]  /*0890*/  NOP ;  /* 0x0000000000007918 */ /* 0x000fe20000000000 */
.L_x_11:
[----:B------:R-:W2:Y:S01]  /*08a0*/  SHFL.IDX PT, R3, R235, RZ, 0x1f ;  /* 0x00001fffeb037589 */ /* 0x000ea200000e0000 */
[----:B------:R-:W-:Y:S01]  /*08b0*/  NOP ;  /* 0x0000000000007918 */ /* 0x000fe20000000000 */
[----:B--2---:R-:W-:-:S13]  /*08c0*/  ISETP.NE.AND P0, PT, R3, 0x3, PT ;  /* 0x000000030300780c */ /* 0x004fda0003f05270 */
[----:B------:R-:W-:Y:S05]  /*08d0*/  @P0 BRA `(.L_x_12) ;  /* 0x0000000000300947 */ /* 0x000fea0003800000 */
[----:B---3--:R-:W2:Y:S01]  /*08e0*/  S2UR UR4, SR_CgaCtaId ;  /* 0x00000000000479c3 */ /* 0x008ea20000008800 */
[----:B------:R-:W-:Y:S01]  /*08f0*/  UMOV UR6, 0x400 ;  /* 0x0000040000067882 */ /* 0x000fe20000000000 */
[----:B------:R-:W-:Y:S01]  /*0900*/  UMOV UR5, 0x20 ;  /* 0x0000002000057882 */ /* 0x000fe20000000000 */
[----:B------:R-:W-:Y:S01]  /*0910*/  ELECT P0, URZ, PT ;  /* 0x0000000000ff782f */ /* 0x000fe20003800000 */
[----:B--2---:R-:W-:Y:S02]  /*0920*/  ULEA UR6, UR4, UR6, 0x18 ;  /* 0x0000000604067291 */ /* 0x004fe4000f8ec0ff */
[----:B------:R-:W-:-:S04]  /*0930*/  UIADD3 UR4, UPT, UPT, -UR5, 0x100000, URZ ;  /* 0x0010000005047890 */ /* 0x000fc8000fffe1ff */
[----:B------:R-:W-:Y:S02]  /*0940*/  USHF.L.U32 UR5, UR4, 0xb, URZ ;  /* 0x0000000b04057899 */ /* 0x000fe400080006ff */
[----:B------:R-:W-:Y:S01]  /*0950*/  USHF.L.U32 UR4, UR4, 0x1, URZ ;  /* 0x0000000104047899 */ /* 0x000fe200080006ff */
[----:B------:R-:W2:Y:S11]  /*0960*/  FENCE.VIEW.ASYNC.S ;  /* 0x00000000000073c6 */ /* 0x000eb60000000000 */
[----:B--2---:R2:W3:Y:S01]  /*0970*/  SYNCS.EXCH.64 URZ, [UR6+0xb0], UR4 ;  /* 0x0000b00406ff75b2 */ /* 0x0044e20008000100 */
[----:B------:R2:W1:Y:S01]  /*0980*/  SYNCS.EXCH.64 URZ, [UR6+0xb8], UR4 ;  /* 0x0000b80406ff75b2 */ /* 0x0004620008000100 */
[----:B------:R-:W-:Y:S01]  /*0990*/  NOP ;  /* 0x0000000000007918 */ /* 0x000fe20000000000 */
.L_x_12:
[----:B------:R-:W4:Y:S01]  /*09a0*/  SHFL.IDX PT, R3, R235, RZ, 0x1f ;  /* 0x00001fffeb037589 */ /* 0x000f2200000e0000 */
[----:B------:R-:W-:Y:S01]  /*09b0*/  NOP ;  /* 0x0000000000007918 */ /* 0x000fe20000000000 */
[----:B----4-:R-:W-:-:S13]  /*09c0*/  ISETP.NE.AND P0, PT, R3, 0x4, PT ;  /* 0x000000040300780c */ /* 0x010fda0003f05270 */
[----:B------:R-:W-:Y:S05]  /*09d0*/  @P0 BRA `(.L_x_13) ;  /* 0x00000000004c0947 */ /* 0x000fea0003800000 */
[----:B--23--:R-:W2:Y:S01]  /*09e0*/  S2UR UR6, SR_CgaCtaId ;  /* 0x00000000000679c3 */ /* 0x00cea20000008800 */
[----:B------:R-:W-:Y:S01]  /*09f0*/  UMOV UR4, 0x1e0 ;  /* 0x000001e000047882 */ /* 0x000fe20000000000 */
[----:B------:R-:W-:Y:S01]  /*0a00*/  UMOV UR5, 0x400 ;  /* 0x0000040000057882 */ /* 0x000fe20000000000 */
[----:B------:R-:W-:Y:S01]  /*0a10*/  USEL UR4, UR4, 0x1a0, UP3 ;  /* 0x000001a004047887 */ /* 0x000fe20009800000 */
[----:B------:R-:W-:Y:S01]  /*0a20*/  UMOV UR8, 0x1 ;  /* 0x0000000100087882 */ /* 0x000fe20000000000 */
[----:B------:R-:W-:Y:S01]  /*0a30*/  ELECT P0, URZ, PT ;  /* 0x0000000000ff782f */ /* 0x000fe20003800000 */
[----:B------:R-:W-:-:S04]  /*0a40*/  UIADD3 UR8, UPT, UPT, -UR8, 0x100000, URZ ;  /* 0x0010000008087890 */ /* 0x000fc8000fffe1ff */
[----:B------:R-:W-:Y:S02]  /*0a50*/  USHF.L.U32 UR9, UR8, 0xb, URZ ;  /* 0x0000000b08097899 */ /* 0x000fe400080006ff */
[----:B------:R-:W-:Y:S02]  /*0a60*/  USHF.L.U32 UR8, UR8, 0x1, URZ ;  /* 0x0000000108087899 */ /* 0x000fe400080006ff */
[----:B--2---:R-:W-:Y:S02]  /*0a70*/  ULEA UR6, UR6, UR5, 0x18 ;  /* 0x0000000506067291 */ /* 0x004fe4000f8ec0ff */
[----:B------:R-:W-:-:S04]  /*0a80*/  UIADD3 UR4, UPT, UPT, -UR4, 0x100000, URZ ;  /* 0x0010000004047890 */ /* 0x000fc8000fffe1ff */
[----:B------:R-:W-:Y:S02]  /*0a90*/  USHF.L.U32 UR5, UR4, 0xb, URZ ;  /* 0x0000000b04057899 */ /* 0x000fe400080006ff */
[----:B------:R-:W-:Y:S01]  /*0aa0*/  USHF.L.U32 UR4, UR4, 0x1, URZ ;  /* 0x0000000104047899 */ /* 0x000fe200080006ff */
[----:B------:R-:W2:Y:S03]  /*0ab0*/  FENCE.VIEW.ASYNC.S ;  /* 0x00000000000073c6 */ /* 0x000ea60000000000 */
[----:B--2---:R4:W2:Y:S08]  /*0ac0*/  SYNCS.EXCH.64 URZ, [UR6+0xc0], UR8 ;  /* 0x0000c00806ff75b2 */ /* 0x0048b00008000100 */
[----:B------:R4:W3:Y:S01]  /*0ad0*/  SYNCS.EXCH.64 URZ, [UR6+0xd0], UR4 ;  /* 0x0000d00406ff75b2 */ /* 0x0008e20008000100 */
[----:B------:R4:W1:Y:S01]  /*0ae0*/  SYNCS.EXCH.64 URZ, [UR6+0xc8], UR8 ;  /* 0x0000c80806ff75b2 */ /* 0x0008620008000100 */
[----:B------:R4:W1:Y:S02]  /*0af0*/  SYNCS.EXCH.64 URZ, [UR6+0xd8], UR4 ;  /* 0x0000d80406ff75b2 */ /* 0x0008640008000100 */
[----:B----4-:R-:W-:Y:S01]  /*0b00*/  NOP ;  /* 0x0000000000007918 */ /* 0x010fe20000000000 */
.L_x_13:
[----:B------:R-:W4:Y:S01]  /*0b10*/  SHFL.IDX PT, R3, R235, RZ, 0x1f ;  /* 0x00001fffeb037589 */ /* 0x000f2200000e0000 */
[----:B------:R-:W-:Y:S01]  /*0b20*/  NOP ;  /* 0x0000000000007918 */ /* 0x000fe20000000000 */
[----:B----4-:R-:W-:-:S13]  /*0b30*/  ISETP.NE.AND P0, PT, R3, 0x5, PT ;  /* 0x000000050300780c */ /* 0x010fda0003f05270 */
[----:B------:R-:W-:Y:S05]  /*0b40*/  @P0 BRA `(.L_x_14) ;  /* 0x0000000000580947 */ /* 0x000fea0003800000 */
[----:B--23--:R-:W2:Y:S01]  /*0b50*/  S2UR UR4, SR_CgaCtaId ;  /* 0x00000000000479c3 */ /* 0x00cea20000008800 */
        /* <DEDUP_REMOVED lines=10> */
[----:B--2---:R-:W-:Y:S01]  /*0c00*/  ULEA UR4, UR4, UR5, 0x18 ;  /* 0x0000000504047291 */ /* 0x004fe2000f8ec0ff */
[----:B------:R-:W2:Y:S11]  /*0c10*/  FENCE.VIEW.ASYNC.S ;  /* 0x00000000000073c6 */ /* 0x000eb60000000000 */
[----:B--2---:R4:W2:Y:S01]  /*0c20*/  SYNCS.EXCH.64 URZ, [UR4+0xe0], UR8 ;  /* 0x0000e00804ff75b2 */ /* 0x0048a20008000100 */
[----:B------:R4:W3:Y:S01]  /*0c30*/  SYNCS.EXCH.64 URZ, [UR4+0x100], UR6 ;  /* 0x0001000604ff75b2 */ /* 0x0008e20008000100 */
[----:B------:R4:W1:Y:S01]  /*0c40*/  SYNCS.EXCH.64 URZ, [UR4+0xe8], UR8 ;  /* 0x0000e80804ff75b2 */ /* 0x0008620008000100 */
[----:B------:R4:W1:Y:S01]  /*0c50*/  SYNCS.EXCH.64 URZ, [UR4+0x108], UR6 ;  /* 0x0001080604ff75b2 */ /* 0x0008620008000100 */
[----:B------:R4:W1:Y:S01]  /*0c60*/  SYNCS.EXCH.64 URZ, [UR4+0xf0], UR8 ;  /* 0x0000f00804ff75b2 */ /* 0x0008620008000100 */
[----:B------:R4:W1:Y:S01]  /*0c70*/  SYNCS.EXCH.64 URZ, [UR4+0x110], UR6 ;  /* 0x0001100604ff75b2 */ /* 0x0008620008000100 */
[----:B------:R4:W1:Y:S01]  /*0c80*/  SYNCS.EXCH.64 URZ, [UR4+0xf8], UR8 ;  /* 0x0000f80804ff75b2 */ /* 0x0008620008000100 */
[----:B------:R4:W1:Y:S02]  /*0c90*/  SYNCS.EXCH.64 URZ, [UR4+0x118], UR6 ;  /* 0x0001180604ff75b2 */ /* 0x0008640008000100 */
[----:B----4-:R-:W-:Y:S01]  /*0ca0*/  NOP ;  /* 0x0000000000007918 */ /* 0x010fe20000000000 */
.L_x_14:
[----:B------:R-:W4:Y:S01]  /*0cb0*/  SHFL.IDX PT, R3, R235, RZ, 0x1f ;  /* 0x00001fffeb037589 */ /* 0x000f2200000e0000 */
[----:B------:R-:W1:Y:S01]  /*0cc0*/  S2UR UR21, SR_CgaCtaId ;  /* 0x00000000001579c3 */ /* 0x000e620000008800 */
[----:B------:R-:W-:Y:S01]  /*0cd0*/  NOP ;  /* 0x0000000000007918 */ /* 0x000fe20000000000 */
[----:B----4-:R-:W-:-:S13]  /*0ce0*/  ISETP.NE.AND P0, PT, R3, 0x3, PT ;  /* 0x000000030300780c */ /* 0x010fda0003f05270 */
[----:B-1----:R-:W-:Y:S05]  /*0cf0*/  @P0 BRA `(.L_x_15) ;  /* 0x0000000000340947 */ /* 0x002fea0003800000 */
[----:B--23--:R-:W-:Y:S01]  /*0d00*/  UMOV UR4, 0x400 ;  /* 0x0000040000047882 */ /* 0x00cfe20000000000 */
[----:B------:R-:W-:Y:S01]  /*0d10*/  UMOV UR6, 0x20 ;  /* 0x0000002000067882 */ /* 0x000fe20000000000 */
[----:B------:R-:W-:Y:S02]  /*0d20*/  ULEA UR4, UR21, UR4, 0x18 ;  /* 0x0000000415047291 */ /* 0x000fe4000f8ec0ff */
[----:B------:R-:W-:-:S04]  /*0d30*/  UIADD3 UR6, UPT, UPT, -UR6, 0x100000, URZ ;  /* 0x0010000006067890 */ /* 0x000fc8000fffe1ff */
[----:B------:R-:W-:Y:S02]  /*0d40*/  USHF.L.U32 UR7, UR6, 0xb, URZ ;  /* 0x0000000b06077899 */ /* 0x000fe400080006ff */
[----:B------:R-:W-:Y:S01]  /*0d50*/  USHF.L.U32 UR6, UR6, 0x1, URZ ;  /* 0x0000000106067899 */ /* 0x000fe200080006ff */
[----:B------:R-:W-:Y:S01]  /*0d60*/  ELECT P0, URZ, PT ;  /* 0x0000000000ff782f */ /* 0x000fe20003800000 */
[----:B------:R-:W1:Y:S10]  /*0d70*/  FENCE.VIEW.ASYNC.S ;  /* 0x00000000000073c6 */ /* 0x000e740000000000 */
[----:B-1----:R1:W4:Y:S01]  /*0d80*/  SYNCS.EXCH.64 URZ, [UR4+0x120], UR6 ;  /* 0x0001200604ff75b2 */ /* 0x0023220008000100 */
[----:B------:R1:W2:Y:S01]  /*0d90*/  SYNCS.EXCH.64 URZ, [UR4+0x130], UR6 ;  /* 0x0001300604ff75b2 */ /* 0x0002a20008000100 */
[----:B------:R1:W3:Y:S01]  /*0da0*/  SYNCS.EXCH.64 URZ, [UR4+0x128], UR6 ;  /* 0x0001280604ff75b2 */ /* 0x0002e20008000100 */
[----:B------:R1:W1:Y:S01]  /*0db0*/  SYNCS.EXCH.64 URZ, [UR4+0x138], UR6 ;  /* 0x0001380604ff75b2 */ /* 0x0002620008000100 */
[----:B------:R-:W-:Y:S01]  /*0dc0*/  NOP ;  /* 0x0000000000007918 */ /* 0x000fe20000000000 */
.L_x_15:
[----:B------:R-:W4:Y:S01]  /*0dd0*/  LDCU UR24, c[0x0][0x36c] ;  /* 0x00006d80ff1877ac */ /* 0x000f220008000800 */
[----:B------:R-:W-:Y:S01]  /*0de0*/  ISETP.NE.OR P3, PT, R0, 0x2, !P3 ;  /* 0x000000020000780c */ /* 0x000fe20005f65670 */
[----:B------:R-:W-:Y:S01]  /*0df0*/  NOP ;  /* 0x0000000000007918 */ /* 0x000fe20000000000 */
[----:B------:R-:W-:Y:S01]  /*0e00*/  LOP3.LUT R0, R2, 0x1f, RZ, 0xc0, !PT ;  /* 0x0000001f02007812 */ /* 0x000fe200078ec0ff */
[----:B------:R-:W-:Y:S02]  /*0e10*/  UISETP.NE.AND UP4, UPT, UR14, 0x2, UPT ;  /* 0x000000020e00788c */ /* 0x000fe4000bf85270 */
[----:B------:R-:W-:Y:S02]  /*0e20*/  UISETP.NE.AND UP5, UPT, UR14, URZ, UPT ;  /* 0x000000ff0e00728c */ /* 0x000fe4000bfa5270 */
[----:B----4-:R-:W-:-:S09]  /*0e30*/  UISETP.EQ.U32.AND UP0, UPT, UR24, 0x1, UPT ;  /* 0x000000011800788c */ /* 0x010fd2000bf02070 */
[----:B------:R-:W-:Y:S05]  /*0e40*/  BRA.U !UP0, `(.L_x_16) ;  /* 0x0000000108087547 */ /* 0x000fea000b800000 */
[----:B-123--:R-:W-:Y:S01]  /*0e50*/  UCGABAR_ARV ;  /* 0x00000000000079c7 */ /* 0x00efe20008000000 */
[----:B------:R-:W-:Y:S05]  /*0e60*/  BRA `(.L_x_17) ;  /* 0x0000000000047947 */ /* 0x000fea0003800000 */
.L_x_16:
[----:B-123--:R-:W-:Y:S01]  /*0e70*/  NOP ;  /* 0x0000000000007918 */ /* 0x00efe20000000000 */
.L_x_17:
[----:B------:R-:W1:Y:S01]  /*0e80*/  S2UR UR7, SR_CTAID.X ;  /* 0x00000000000779c3 */ /* 0x000e620000002500 */
[----:B------:R-:W-:-:S05]  /*0e90*/  CS2R.32 R4, SR_CgaSize ;  /* 0x0000000000047805 */ /* 0x000fca0000008a00 */
[----:B------:R-:W-:-:S05]  /*0ea0*/  IMAD R4, R4, -0xa0, RZ ;  /* 0xffffff6004047824 */ /* 0x000fca00078e02ff */
[----:B------:R-:W-:-:S14]  /*0eb0*/  R2UR UR5, R4 ;  /* 0x00000000040572ca */ /* 0x000fdc00000e0000 */
[----:B------:R-:W2:Y:S01]  /*0ec0*/  LDCU UR5, c[0x0][UR5+0x2b0] ;  /* 0x00005600050577ac */ /* 0x000ea20008000800 */
[----:B------:R-:W-:-:S05]  /*0ed0*/  CS2R.32 R4, SR_CgaSize ;  /* 0x0000000000047805 */ /* 0x000fca0000008a00 */
[----:B------:R-:W-:-:S05]  /*0ee0*/  IMAD R4, R4, -0xa0, RZ ;  /* 0xffffff6004047824 */ /* 0x000fca00078e02ff */
[----:B------:R-:W-:-:S14]  /*0ef0*/  R2UR UR4, R4 ;  /* 0x00000000040472ca */ /* 0x000fdc00000e0000 */
[----:B------:R-:W3:Y:S01]  /*0f00*/  LDCU UR4, c[0x0][UR4+0x2b4] ;  /* 0x00005680040477ac */ /* 0x000ee20008000800 */
[----:B------:R-:W4:Y:S01]  /*0f10*/  S2UR UR8, SR_CTAID.Y ;  /* 0x00000000000879c3 */ /* 0x000f220000002600 */
[----:B------:R-:W-:-:S05]  /*0f20*/  CS2R.32 R4, SR_CgaSize ;  /* 0x0000000000047805 */ /* 0x000fca0000008a00 */
[----:B------:R-:W-:-:S05]  /*0f30*/  IMAD R4, R4, -0xa0, RZ ;  /* 0xffffff6004047824 */ /* 0x000fca00078e02ff */
[----:B------:R-:W-:-:S14]  /*0f40*/  R2UR UR57, R4 ;  /* 0x00000000043972ca */ /* 0x000fdc00000e0000 */
[----:B------:R-:W3:Y:S01]  /*0f50*/  LDCU UR57, c[0x0][UR57+0x2a0] ;  /* 0x00005400393977ac */ /* 0x000ee20008000800 */
[----:B------:R-:W-:-:S05]  /*0f60*/  CS2R.32 R4, SR_CgaSize ;  /* 0x0000000000047805 */ /* 0x000fca0000008a00 */
[----:B------:R-:W-:-:S05]  /*0f70*/  IMAD R4, R4, -0xa0, RZ ;  /* 0xffffff6004047824 */ /* 0x000fca00078e02ff */
[----:B------:R-:W-:-:S14]  /*0f80*/  R2UR UR56, R4 ;  /* 0x00000000043872ca */ /* 0x000fdc00000e0000 */
[----:B------:R-:W3:Y:S01]  /*0f90*/  LDCU UR56, c[0x0][UR56+0x2a4] ;  /* 0x00005480383877ac */ /* 0x000ee20008000800 */
[----:B------:R-:W3:Y:S01]  /*0fa0*/  S2UR UR36, SR_CTAID.Z ;  /* 0x00000000002479c3 */ /* 0x000ee20000002700 */
[----:B------:R-:W3:Y:S01]  /*0fb0*/  LDCU UR20, c[0x0][0xb24] ;  /* 0x00016480ff1477ac */ /* 0x000ee20008000800 */
[----:B------:R-:W3:Y:S01]  /*0fc0*/  LDCU UR15, c[0x0][0xb24] ;  /* 0x00016480ff0f77ac */ /* 0x000ee20008000800 */
[----:B-1----:R-:W-:Y:S01]  /*0fd0*/  I2FP.F32.U32 R4, UR7 ;  /* 0x0000000700047c45 */ /* 0x002fe20008201000 */
[----:B------:R-:W1:Y:S04]  /*0fe0*/  LDCU UR23, c[0x0][0xb30] ;  /* 0x00016600ff1777ac */ /* 0x000e680008000800 */
[----:B--2---:R-:W-:Y:S01]  /*0ff0*/  FMUL R4, R4, UR5 ;  /* 0x0000000504047c20 */ /* 0x004fe20008400000 */
[----:B------:R-:W-:Y:S01]  /*1000*/  UMOV UR45, UR7 ;  /* 0x00000007002d7c82 */ /* 0x000fe20008000000 */
[----:B----4-:R-:W-:Y:S01]  /*1010*/  I2FP.F32.U32 R3, UR8 ;  /* 0x0000000800037c45 */ /* 0x010fe20008201000 */
[----:B------:R-:W-:-:S03]  /*1020*/  UMOV UR46, UR8 ;  /* 0x00000008002e7c82 */ /* 0x000fc60008000000 */
[----:B------:R-:W2:Y:S01]  /*1030*/  F2I.U32.TRUNC.NTZ R4, R4 ;  /* 0x0000000400047305 */ /* 0x000ea2000020f000 */
[----:B---3--:R-:W-:Y:S01]  /*1040*/  FMUL R3, R3, UR4 ;  /* 0x0000000403037c20 */ /* 0x008fe20008400000 */
[----:B------:R-:W-:-:S04]  /*1050*/  ULOP3.LUT UR4, UR21, 0x1, URZ, 0xc0, !UPT ;  /* 0x0000000115047892 */ /* 0x000fc8000f8ec0ff */
[----:B------:R-:W-:Y:S02]  /*1060*/  UISETP.NE.U32.AND UP6, UPT, UR4, 0x1, UPT ;  /* 0x000000010400788c */ /* 0x000fe4000bfc5070 */
[----:B------:R-:W3:Y:S02]  /*1070*/  F2I.U32.TRUNC.NTZ R3, R3 ;  /* 0x0000000300037305 */ /* 0x000ee4000020f000 */
[----:B------:R-:W-:Y:S01]  /*1080*/  USEL UR4, URZ, 0xe00, UP6 ;  /* 0x00000e00ff047887 */ /* 0x000fe2000b000000 */
[----:B--2---:R-:W-:Y:S02]  /*1090*/  R2UR UR6, R4 ;  /* 0x00000000040672ca */ /* 0x004fe400000e0000 */
[----:B---3--:R-:W-:Y:S02]  /*10a0*/  R2UR UR5, R3 ;  /* 0x00000000030572ca */ /* 0x008fe400000e0000 */
[----:B------:R-:W-:-:S09]  /*10b0*/  PRMT R3, RZ, 0x7610, R3 ;  /* 0x00007610ff037816 */ /* 0x000fd20000000003 */
[----:B------:R-:W-:-:S04]  /*10c0*/  UIADD3 UR6, UPT, UPT, -UR6, URZ, URZ ;  /* 0x000000ff06067290 */ /* 0x000fc8000fffe1ff */
[----:B------:R-:W-:Y:S02]  /*10d0*/  UIMAD UR57, UR57, UR6, UR7 ;  /* 0x00000006393972a4 */ /* 0x000fe4000f8e0207 */
[----:B------:R-:W-:-:S04]  /*10e0*/  UIADD3 UR5, UPT, UPT, -UR5, URZ, URZ ;  /* 0x000000ff05057290 */ /* 0x000fc8000fffe1ff */
[----:B------:R-:W-:Y:S01]  /*10f0*/  UIMAD UR56, UR56, UR5, UR8 ;  /* 0x00000005383872a4 */ /* 0x000fe2000f8e0208 */
[----:B-1----:R-:W-:Y:S11]  /*1100*/  BRA.U UP5, `(.L_x_18) ;  /* 0x0000000105247547 */ /* 0x002ff6000b800000 */
[----:B------:R-:W-:-:S04]  /*1110*/  UISETP.NE.AND UP0, UPT, UR56, URZ, UPT ;  /* 0x000000ff3800728c */ /* 0x000fc8000bf05270 */
[----:B------:R-:W-:Y:S02]  /*1120*/  USEL UR5, URZ, 0x2, UP0 ;  /* 0x00000002ff057887 */ /* 0x000fe40008000000 */
[----:B------:R-:W-:-:S04]  /*1130*/  UISETP.NE.AND UP0, UPT, UR56, URZ, UPT ;  /* 0x000000ff3800728c */ /* 0x000fc8000bf05270 */
[----:B------:R-:W-:-:S04]  /*1140*/  UISETP.EQ.OR UP0, UPT, UR57, URZ, !UP0 ;  /* 0x000000ff3900728c */ /* 0x000fc8000c702670 */
[----:B------:R-:W-:Y:S02]  /*1150*/  USEL UR6, URZ, 0x1, !UP0 ;  /* 0x00000001ff067887 */ /* 0x000fe4000c000000 */
[----:B------:R-:W-:-:S04]  /*1160*/  UISETP.NE.AND UP0, UPT, UR57, 0x1, UPT ;  /* 0x000000013900788c */ /* 0x000fc8000bf05270 */
[----:B------:R-:W-:-:S04]  /*1170*/  USEL UR5, UR5, 0x2, UP0 ;  /* 0x0000000205057887 */ /* 0x000fc80008000000 */
[----:B------:R-:W-:-:S06]  /*1180*/  UIADD3 UR5, UPT, UPT, UR6, UR5, URZ ;  /* 0x0000000506057290 */ /* 0x000fcc000fffe0ff */
[----:B------:R-:W-:-:S07]  /*1190*/  MOV R3, UR5 ;  /* 0x0000000500037c02 */ /* 0x000fce0008000f00 */
.L_x_18:
[----:B------:R-:W-:-:S09]  /*11a0*/  UISETP.GE.AND UP0, UPT, UR20, 0x1, UPT ;  /* 0x000000011400788c */ /* 0x000fd2000bf06270 */
[----:B------:R-:W-:Y:S05]  /*11b0*/  BRA.U !UP0, `(.L_x_19) ;  /* 0x0000000108d07547 */ /* 0x000fea000b800000 */
[----:B------:R-:W1:Y:S01]  /*11c0*/  LDCU UR22, c[0x0][0xb0c] ;  /* 0x00016180ff1677ac */ /* 0x000e620008000800 */
[----:B------:R-:W2:Y:S01]  /*11d0*/  LDCU.128 UR16, c[0x0][0xb10] ;  /* 0x00016200ff1077ac */ /* 0x000ea20008000c00 */
[----:B------:R-:W3:Y:S01]  /*11e0*/  LDCU UR7, c[0x0][0x370] ;  /* 0x00006e00ff0777ac */ /* 0x000ee20008000800 */
[----:B------:R-:W-:Y:S02]  /*11f0*/  UISETP.NE.AND UP1, UPT, UR20, 0x1, UPT ;  /* 0x000000011400788c */ /* 0x000fe4000bf25270 */
[----:B-1----:R-:W-:Y:S02]  /*1200*/  UISETP.NE.AND UP0, UPT, UR22, 0x1, UPT ;  /* 0x000000011600788c */ /* 0x002fe4000bf05270 */
[----:B--2---:R-:W-:Y:S02]  /*1210*/  UIMAD.WIDE.U32 UR10, UR45, UR16, URZ ;  /* 0x000000102d0a72a5 */ /* 0x004fe4000f8e00ff */
[----:B---3--:R-:W-:-:S05]  /*1220*/  UIMAD.WIDE.U32 UR8, UR7, UR16, URZ ;  /* 0x00000010070872a5 */ /* 0x008fca000f8e00ff */
[----:B------:R-:W-:Y:S01]  /*1230*/  UMOV UR6, UR11 ;  /* 0x0000000b00067c82 */ /* 0x000fe20008000000 */
[----:B------:R-:W-:Y:S02]  /*1240*/  UIMAD.WIDE.U32 UR10, UR46, UR19, URZ ;  /* 0x000000132e0a72a5 */ /* 0x000fe4000f8e00ff */
[----:B------:R-:W-:Y:S01]  /*1250*/  USHF.R.U32.HI UR6, URZ, UR17, UR6 ;  /* 0x00000011ff067299 */ /* 0x000fe20008011606 */
[----:B------:R-:W-:Y:S02]  /*1260*/  UMOV UR8, UR9 ;  /* 0x0000000900087c82 */ /* 0x000fe40008000000 */
[----:B------:R-:W-:Y:S02]  /*1270*/  @UP0 USHF.R.U32.HI UR7, URZ, UR17, UR8 ;  /* 0x00000011ff070299 */ /* 0x000fe40008011608 */
[----:B------:R-:W1:Y:S01]  /*1280*/  LDCU UR8, c[0x0][0x374] ;  /* 0x00006e80ff0877ac */ /* 0x000e620008000800 */
[----:B------:R-:W2:Y:S01]  /*1290*/  LDCU UR9, c[0x0][0xb20] ;  /* 0x00016400ff0977ac */ /* 0x000ea20008000800 */
[----:B------:R-:W-:-:S02]  /*12a0*/  UMOV UR5, UR11 ;  /* 0x0000000b00057c82 */ /* 0x000fc40008000000 */
[----:B------:R-:W3:Y:S01]  /*12b0*/  LDCU.64 UR10, c[0x0][0xb28] ;  /* 0x00016500ff0a77ac */ /* 0x000ee20008000a00 */
[----:B------:R-:W-:Y:S02]  /*12c0*/  USEL UR6, UR45, UR6, !UP0 ;  /* 0x000000062d067287 */ /* 0x000fe4000c000000 */
[----:B------:R-:W-:Y:S02]  /*12d0*/  UISETP.NE.AND UP0, UPT, UR18, 0x1, UPT ;  /* 0x000000011200788c */ /* 0x000fe4000bf05270 */
[----:B-1----:R-:W-:Y:S02]  /*12e0*/  UIMAD.WIDE.U32 UR12, UR8, UR19, URZ ;  /* 0x00000013080c72a5 */ /* 0x002fe4000f8e00ff */
[----:B--2---:R-:W-:-:S05]  /*12f0*/  USHF.R.U32.HI UR5, URZ, UR9, UR5 ;  /* 0x00000009ff057299 */ /* 0x004fca0008011605 */
[----:B------:R-:W-:Y:S01]  /*1300*/  UMOV UR12, UR13 ;  /* 0x0000000d000c7c82 */ /* 0x000fe20008000000 */
[----:B------:R-:W-:Y:S02]  /*1310*/  USEL UR5, UR46, UR5, !UP0 ;  /* 0x000000052e057287 */ /* 0x000fe4000c000000 */
[----:B------:R-:W-:Y:S02]  /*1320*/  @UP0 USHF.R.U32.HI UR8, URZ, UR9, UR12 ;  /* 0x00000009ff080299 */ /* 0x000fe4000801160c */
[----:B---3--:R-:W-:Y:S02]  /*1330*/  UIMAD.WIDE.U32 UR16, UR7, UR10, URZ ;  /* 0x0000000a071072a5 */ /* 0x008fe4000f8e00ff */
[----:B------:R-:W-:-:S05]  /*1340*/  UIMAD.WIDE.U32 UR12, UR8, UR10, URZ ;  /* 0x0000000a080c72a5 */ /* 0x000fca000f8e00ff */
[----:B------:R-:W-:Y:S02]  /*1350*/  UMOV UR16, UR17 ;  /* 0x0000001100107c82 */ /* 0x000fe40008000000 */
[----:B------:R-:W-:Y:S01]  /*1360*/  UMOV UR12, UR13 ;  /* 0x0000000d000c7c82 */ /* 0x000fe20008000000 */
[----:B------:R-:W-:Y:S02]  /*1370*/  @UP1 USHF.R.U32.HI UR7, URZ, UR11, UR16 ;  /* 0x0000000bff071299 */ /* 0x000fe40008011610 */
[----:B------:R-:W-:Y:S02]  /*1380*/  @UP1 USHF.R.U32.HI UR8, URZ, UR11, UR12 ;  /* 0x0000000bff081299 */ /* 0x000fe4000801160c */
[----:B------:R-:W-:Y:S02]  /*1390*/  UIMAD.WIDE.U32 UR12, UR5, UR10, URZ ;  /* 0x0000000a050c72a5 */ /* 0x000fe4000f8e00ff */
[----:B------:R-:W-:Y:S02]  /*13a0*/  UIMAD UR8, UR8, UR20, URZ ;  /* 0x00000014080872a4 */ /* 0x000fe4000f8e02ff */
[----:B------:R-:W-:-:S02]  /*13b0*/  UIMAD UR9, UR7, UR20, URZ ;  /* 0x00000014070972a4 */ /* 0x000fc4000f8e02ff */
[----:B------:R-:W-:-:S04]  /*13c0*/  UISETP.GE.AND UP0, UPT, UR5, UR8, UPT ;  /* 0x000000080500728c */ /* 0x000fc8000bf06270 */
[----:B------:R-:W-:Y:S02]  /*13d0*/  UISETP.GE.OR UP0, UPT, UR6, UR9, UP0 ;  /* 0x000000090600728c */ /* 0x000fe40008706670 */
[----:B------:R-:W-:-:S03]  /*13e0*/  UIMAD.WIDE.U32 UR8, UR6, UR10, URZ ;  /* 0x0000000a060872a5 */ /* 0x000fc6000f8e00ff */
[----:B------:R-:W-:Y:S02]  /*13f0*/  UMOV UR10, UR13 ;  /* 0x0000000d000a7c82 */ /* 0x000fe40008000000 */
[----:B------:R-:W-:-:S04]  /*1400*/  USHF.R.U32.HI UR10, URZ, UR11, UR10 ;  /* 0x0000000bff0a7299 */ /* 0x000fc8000801160a */
[----:B------:R-:W-:Y:S02]  /*1410*/  USEL UR8, UR5, UR10, !UP1 ;  /* 0x0000000a05087287 */ /* 0x000fe4000c800000 */
[----:B------:R-:W-:Y:S02]  /*1420*/  @!UP0 USHF.R.U32.HI UR9, URZ, UR11, UR9 ;  /* 0x0000000bff098299 */ /* 0x000fe40008011609 */
[----:B------:R-:W-:Y:S02]  /*1430*/  UIADD3 UR10, UPT, UPT, -UR8, URZ, URZ ;  /* 0x000000ff080a7290 */ /* 0x000fe4000fffe1ff */
[----:B------:R-:W-:Y:S02]  /*1440*/  @!UP0 USEL UR9, UR6, UR9, !UP1 ;  /* 0x0000000906098287 */ /* 0x000fe4000c800000 */
[----:B------:R-:W-:Y:S02]  /*1450*/  UIMAD UR10, UR20, UR10, UR5 ;  /* 0x0000000a140a72a4 */ /* 0x000fe4000f8e0205 */
[----:B------:R-:W-:-:S02]  /*1460*/  UIADD3 UR11, UPT, UPT, -UR6, URZ, URZ ;  /* 0x000000ff060b7290 */ /* 0x000fc4000fffe1ff */
[----:B------:R-:W-:Y:S02]  /*1470*/  @!UP0 UIMAD UR10, UR10, UR7, UR9 ;  /* 0x000000070a0a82a4 */ /* 0x000fe4000f8e0209 */
[----:B------:R-:W-:Y:S02]  /*1480*/  @!UP0 UIADD3 UR8, UPT, UPT, UR8, -UR9, URZ ;  /* 0x8000000908088290 */ /* 0x000fe4000fffe0ff */
[----:B------:R-:W-:Y:S02]  /*1490*/  UIADD3 UR7, UPT, UPT, -UR5, URZ, URZ ;  /* 0x000000ff05077290 */ /* 0x000fe4000fffe1ff */
[----:B------:R-:W-:Y:S02]  /*14a0*/  @!UP0 UIMAD UR5, UR8, UR20, UR6 ;  /* 0x00000014080582a4 */ /* 0x000fe4000f8e0206 */
[----:B------:R-:W-:Y:S02]  /*14b0*/  UIMAD UR46, UR18, UR7, UR46 ;  /* 0x00000007122e72a4 */ /* 0x000fe4000f8e022e */
[----:B------:R-:W-:Y:S01]  /*14c0*/  UIMAD UR45, UR22, UR11, UR45 ;  /* 0x0000000b162d72a4 */ /* 0x000fe2000f8e022d */
[----:B------:R-:W-:Y:S01]  /*14d0*/  @!UP0 UMOV UR6, UR10 ;  /* 0x0000000a00068c82 */ /* 0x000fe20008000000 */
[----:B------:R-:W-:-:S02]  /*14e0*/  UIMAD UR46, UR5, UR18, UR46 ;  /* 0x00000012052e72a4 */ /* 0x000fc4000f8e022e */
[----:B------:R-:W-:-:S12]  /*14f0*/  UIMAD UR45, UR6, UR22, UR45 ;  /* 0x00000016062d72a4 */ /* 0x000fd8000f8e022d */
.L_x_19:
[----:B------:R-:W-:-:S09]  /*1500*/  UISETP.NE.AND UP0, UPT, UR23, 0x1, UPT ;  /* 0x000000011700788c */ /* 0x000fd2000bf05270 */
[----:B------:R-:W-:Y:S05]  /*1510*/  BRA.U UP0, `(.L_x_20) ;  /* 0x0000000100447547 */ /* 0x000fea000b800000 */
[----:B------:R-:W1:Y:S01]  /*1520*/  LDCU.128 UR8, c[0x0][0xb10] ;  /* 0x00016200ff0877ac */ /* 0x000e620008000c00 */
[----:B------:R-:W2:Y:S01]  /*1530*/  LDCU UR12, c[0x0][0xb0c] ;  /* 0x00016180ff0c77ac */ /* 0x000ea20008000800 */
[----:B-1----:R-:W-:Y:S02]  /*1540*/  UIMAD.WIDE.U32 UR6, UR45, UR8, URZ ;  /* 0x000000082d0672a5 */ /* 0x002fe4000f8e00ff */
[----:B--2---:R-:W-:-:S05]  /*1550*/  UISETP.NE.AND UP0, UPT, UR12, 0x1, UPT ;  /* 0x000000010c00788c */ /* 0x004fca000bf05270 */
[----:B------:R-:W-:Y:S02]  /*1560*/  UMOV UR6, UR7 ;  /* 0x0000000700067c82 */ /* 0x000fe40008000000 */
[----:B------:R-:W-:Y:S02]  /*1570*/  USHF.R.U32.HI UR6, URZ, UR9, UR6 ;  /* 0x00000009ff067299 */ /* 0x000fe40008011606 */
[----:B------:R-:W1:Y:S01]  /*1580*/  LDCU UR7, c[0x0][0xb20] ;  /* 0x00016400ff0777ac */ /* 0x000e620008000800 */
[----:B------:R-:W-:Y:S02]  /*1590*/  UIMAD.WIDE.U32 UR8, UR46, UR11, URZ ;  /* 0x0000000b2e0872a5 */ /* 0x000fe4000f8e00ff */
[----:B------:R-:W-:Y:S02]  /*15a0*/  USEL UR6, UR45, UR6, !UP0 ;  /* 0x000000062d067287 */ /* 0x000fe4000c000000 */
[----:B------:R-:W-:-:S03]  /*15b0*/  UISETP.NE.AND UP0, UPT, UR10, 0x1, UPT ;  /* 0x000000010a00788c */ /* 0x000fc6000bf05270 */
[----:B------:R-:W-:Y:S02]  /*15c0*/  UMOV UR5, UR9 ;  /* 0x0000000900057c82 */ /* 0x000fe40008000000 */
[----:B-1----:R-:W-:-:S04]  /*15d0*/  USHF.R.U32.HI UR5, URZ, UR7, UR5 ;  /* 0x00000007ff057299 */ /* 0x002fc80008011605 */
[----:B------:R-:W-:-:S04]  /*15e0*/  USEL UR5, UR46, UR5, !UP0 ;  /* 0x000000052e057287 */ /* 0x000fc8000c000000 */
[----:B------:R-:W-:Y:S02]  /*15f0*/  UIADD3 UR7, UPT, UPT, UR6, -UR5, URZ ;  /* 0x8000000506077290 */ /* 0x000fe4000fffe0ff */
[----:B------:R-:W-:Y:S02]  /*1600*/  UIADD3 UR5, UPT, UPT, -UR6, UR5, URZ ;  /* 0x0000000506057290 */ /* 0x000fe4000fffe1ff */
[----:B------:R-:W-:Y:S02]  /*1610*/  UIMAD UR46, UR7, UR10, UR46 ;  /* 0x0000000a072e72a4 */ /* 0x000fe4000f8e022e */
[----:B------:R-:W-:-:S12]  /*1620*/  UIMAD UR45, UR5, UR12, UR45 ;  /* 0x0000000c052d72a4 */ /* 0x000fd8000f8e022d */
.L_x_20:
[----:B------:R-:W-:Y:S02]  /*1630*/  UISETP.EQ.U32.AND UP0, UPT, UR24, 0x1, UPT ;  /* 0x000000011800788c */ /* 0x000fe4000bf02070 */
[----:B------:R-:W-:-:S07]  /*1640*/  UISETP.NE.AND UP1, UPT, UR14, 0x2, UPT ;  /* 0x000000020e00788c */ /* 0x000fce000bf25270 */
[----:B------:R-:W-:Y:S05]  /*1650*/  BRA.U !UP0, `(.L_x_21) ;  /* 0x00000001080c7547 */ /* 0x000fea000b800000 */
[----:B------:R-:W-:Y:S01]  /*1660*/  UCGABAR_WAIT ;  /* 0x0000000000007dc7 */ /* 0x000fe20008000000 */
[----:B------:R-:W-:Y:S01]  /*1670*/  CCTL.IVALL ;  /* 0x00000000ff00798f */ /* 0x000fe20002000000 */
[----:B------:R-:W-:Y:S05]  /*1680*/  BRA `(.L_x_22) ;  /* 0x0000000000047947 */ /* 0x000fea0003800000 */
.L_x_21:
[----:B------:R-:W-:Y:S06]  /*1690*/  BAR.SYNC.DEFER_BLOCKING 0x0 ;  /* 0x0000000000007b1d */ /* 0x000fec0000010000 */
.L_x_22:
[----:B------:R-:W-:Y:S05]  /*16a0*/  BRA.U UP1, `(.L_x_23) ;  /* 0x0000001501707547 */ /* 0x000fea000b800000 */
[----:B------:R-:W1:Y:S01]  /*16b0*/  LDCU UR7, c[0x0][0x38c] ;  /* 0x00007180ff0777ac */ /* 0x000e620008000800 */
[----:B------:R-:W-:Y:S01]  /*16c0*/  PLOP3.LUT P1, PT, PT, PT, UP3, 0x80, 0x8 ;  /* 0x000000000008781c */ /* 0x000fe20003f2f038 */
[----:B------:R-:W-:Y:S01]  /*16d0*/  IMAD.MOV.U32 R12, RZ, RZ, 0x1 ;  /* 0x00000001ff0c7424 */ /* 0x000fe200078e00ff */
[----:B------:R-:W-:Y:S01]  /*16e0*/  ISETP.EQ.OR P2, PT, R0, RZ, P3 ;  /* 0x000000ff0000720c */ /* 0x000fe20001f42670 */
[----:B------:R-:W-:Y:S01]  /*16f0*/  UISETP.NE.AND UP0, UPT, UR14, URZ, UPT ;  /* 0x000000ff0e00728c */ /* 0x000fe2000bf05270 */
[----:B------:R-:W-:Y:S01]  /*1700*/  PLOP3.LUT P1, PT, P1, PT, PT, 0x8, 0x80 ;  /* 0x000000000080781c */ /* 0x000fe20000f2e170 */
[----:B------:R-:W-:Y:S01]  /*1710*/  USEL UR28, URZ, 0x1, UP4 ;  /* 0x00000001ff1c7887 */ /* 0x000fe2000a000000 */
[----:B------:R-:W-:Y:S01]  /*1720*/  CS2R R10, SRZ ;  /* 0x00000000000a7805 */ /* 0x000fe2000001ff00 */
[----:B------:R-:W-:Y:S01]  /*1730*/  UMOV UR22, 0x400 ;  /* 0x0000040000167882 */ /* 0x000fe20000000000 */
[----:B------:R-:W-:Y:S01]  /*1740*/  IMAD.MOV.U32 R9, RZ, RZ, RZ ;  /* 0x000000ffff097224 */ /* 0x000fe200078e00ff */
[----:B------:R-:W-:Y:S01]  /*1750*/  USEL UR28, UR28, 0x2, UP0 ;  /* 0x000000021c1c7887 */ /* 0x000fe20008000000 */
[----:B------:R-:W-:Y:S01]  /*1760*/  IMAD.MOV.U32 R8, RZ, RZ, 0x1 ;  /* 0x00000001ff087424 */ /* 0x000fe200078e00ff */
[----:B------:R-:W-:Y:S01]  /*1770*/  ULEA UR22, UR21, UR22, 0x18 ;  /* 0x0000001615167291 */ /* 0x000fe2000f8ec0ff */
[----:B------:R-:W2:Y:S01]  /*1780*/  LDCU UR40, c[0x0][0x370] ;  /* 0x00006e00ff2877ac */ /* 0x000ea20008000800 */
[----:B-1----:R-:W-:Y:S01]  /*1790*/  UIADD3 UR6, UPT, UPT, UR7, 0x1f, URZ ;  /* 0x0000001f07067890 */ /* 0x002fe2000fffe0ff */
[----:B------:R-:W1:Y:S03]  /*17a0*/  LDCU.64 UR30, c[0x0][0x348] ;  /* 0x00006900ff1e77ac */ /* 0x000e660008000a00 */
[----:B------:R-:W-:-:S02]  /*17b0*/  USHF.R.S32.HI UR5, URZ, 0x1f, UR6 ;  /* 0x0000001fff057899 */ /* 0x000fc40008011406 */
[----:B------:R-:W-:Y:S02]  /*17c0*/  USHF.R.U32.HI UR44, URZ, 0x5, UR4 ;  /* 0x00000005ff2c7899 */ /* 0x000fe40008011604 */
[----:B------:R-:W-:Y:S02]  /*17d0*/  ULEA.HI UR5, UR5, UR6, URZ, 0x5 ;  /* 0x0000000605057291 */ /* 0x000fe4000f8f28ff */
[----:B------:R-:W-:Y:S02]  /*17e0*/  UIADD3 UR6, UPT, UPT, UR7, -0x1, URZ ;  /* 0xffffffff07067890 */ /* 0x000fe4000fffe0ff */
[----:B------:R-:W-:Y:S02]  /*17f0*/  USHF.R.S32.HI UR42, URZ, 0x5, UR5 ;  /* 0x00000005ff2a7899 */ /* 0x000fe40008011405 */
[----:B------:R-:W-:Y:S02]  /*1800*/  UISETP.GE.U32.AND UP1, UPT, UR6, -0x3f, UPT ;  /* 0xffffffc10600788c */ /* 0x000fe4000bf26070 */
[----:B------:R-:W-:-:S02]  /*1810*/  UISETP.LT.U32.AND UP0, UPT, UR42, 0x9, UPT ;  /* 0x000000092a00788c */ /* 0x000fc4000bf01070 */
[----:B------:R-:W-:Y:S02]  /*1820*/  UIADD3 UR5, UPT, UPT, UR22, 0x1c00, URZ ;  /* 0x00001c0016057890 */ /* 0x000fe4000fffe0ff */
[----:B------:R-:W-:Y:S02]  /*1830*/  USEL UR41, UR42, 0x9, UP0 ;  /* 0x000000092a297887 */ /* 0x000fe40008000000 */
[----:B------:R-:W-:Y:S02]  /*1840*/  @UP6 UIADD3 UR5, UPT, UPT, UR22, URZ, URZ ;  /* 0x000000ff16056290 */ /* 0x000fe4000fffe0ff */
[----:B------:R-:W-:Y:S02]  /*1850*/  UIADD3 UR23, UPT, UPT, UR41, -0x1, URZ ;  /* 0xffffffff29177890 */ /* 0x000fe4000fffe0ff */
[----:B------:R-:W-:Y:S02]  /*1860*/  @UP1 UIADD3 UR23, UPT, UPT, UR41, URZ, URZ ;  /* 0x000000ff29171290 */ /* 0x000fe4000fffe0ff */
[----:B------:R-:W-:Y:S01]  /*1870*/  UIADD3 UR47, UPT, UPT, UR7, 0x3e, URZ ;  /* 0x0000003e072f7890 */ /* 0x000fe2000fffe0ff */
[----:B------:R-:W3:Y:S01]  /*1880*/  LDCU UR39, c[0x0][0x374] ;  /* 0x00006e80ff2777ac */ /* 0x000ee20008000800 */
[----:B------:R-:W-:-:S02]  /*1890*/  UIADD3 UR5, UPT, UPT, UR5, 0x17400, URZ ;  /* 0x0001740005057890 */ /* 0x000fc4000fffe0ff */
[----:B------:R-:W-:Y:S02]  /*18a0*/  UIADD3 UR43, UPT, UPT, UR42, -UR41, URZ ;  /* 0x800000292a2b7290 */ /* 0x000fe4000fffe0ff */
[----:B------:R-:W-:Y:S01]  /*18b0*/  UIADD3 UR23, UPT, UPT, UR23, 0x1, URZ ;  /* 0x0000000117177890 */ /* 0x000fe2000fffe0ff */
[----:B-12---:R-:W-:-:S11]  /*18c0*/  UMOV UR13, URZ ;  /* 0x000000ff000d7c82 */ /* 0x006fd60008000000 */
.L_x_43:
[----:B------:R-:W-:-:S09]  /*18d0*/  UISETP.NE.AND UP0, UPT, UR21, URZ, UPT ;  /* 0x000000ff1500728c */ /* 0x000fd2000bf05270 */
[----:B------:R-:W-:Y:S05]  /*18e0*/  BRA.U UP0, `(.L_x_24) ;  /* 0x0000000100287547 */ /* 0x000fea000b800000 */
[----:B------:R-:W-:Y:S02]  /*18f0*/  LEA R0, R9, UR22, 0x3 ;  /* 0x0000001609007c11 */ /* 0x000fe4000f8e18ff */
[----:B------:R-:W-:-:S04]  /*1900*/  SHF.L.U32 R2, R8, 0x1f, RZ ;  /* 0x0000001f08027819 */ /* 0x000fc800000006ff */
[----:B------:R-:W1:Y:S02]  /*1910*/  SYNCS.PHASECHK.TRANS64.TRYWAIT P0, [R0+URZ+0x130], R2 ;  /* 0x00013002000075a7 */ /* 0x000e6400080011ff */
[----:B-1----:R-:W-:Y:S05]  /*1920*/  @!P0 BRA `(.L_x_25) ;  /* 0x0000007800048947 */ /* 0x002fea0003800000 */
.L_x_121:
[----:B------:R-:W-:Y:S01]  /*1930*/  VIADD R9, R9, 0x1 ;  /* 0x0000000109097836 */ /* 0x000fe20000000000 */
[----:B------:R1:W-:Y:S04]  /*1940*/  SYNCS.ARRIVE.TRANS64.A1T0 RZ, [R0+URZ+0x120], RZ ;  /* 0x000120ff00ff79a7 */ /* 0x0003e800081000ff */
[----:B------:R-:W-:-:S04]  /*1950*/  ISETP.NE.AND P0, PT, R9, 0x2, PT ;  /* 0x000000020900780c */ /* 0x000fc80003f05270 */
[----:B------:R-:W-:Y:S02]  /*1960*/  SEL R9, R9, RZ, P0 ;  /* 0x000000ff09097207 */ /* 0x000fe40000000000 */
[----:B-1----:R-:W-:-:S04]  /*1970*/  SEL R0, RZ, 0x1, P0 ;  /* 0x00000001ff007807 */ /* 0x002fc80000000000 */
[----:B------:R-:W-:-:S07]  /*1980*/  LOP3.LUT R8, R8, R0, RZ, 0x3c, !PT ;  /* 0x0000000008087212 */ /* 0x000fce00078e3cff */
.L_x_24:
[----:B------:R-:W-:Y:S01]  /*1990*/  ULEA UR6, UR13, UR22, 0x3 ;  /* 0x000000160d067291 */ /* 0x000fe2000f8e18ff */
[----:B------:R-:W-:Y:S01]  /*19a0*/  SHF.L.U32 R0, R12, 0x1f, RZ ;  /* 0x0000001f0c007819 */ /* 0x000fe200000006ff */
[----:B------:R-:W-:Y:S02]  /*19b0*/  UISETP.GE.U32.AND UP0, UPT, UR47, 0x3f, UPT ;  /* 0x0000003f2f00788c */ /* 0x000fe4000bf06070 */
[----:B------:R-:W-:Y:S02]  /*19c0*/  USHF.L.U32 UR35, UR45, 0x6, URZ ;  /* 0x000000062d237899 */ /* 0x000fe400080006ff */
[----:B------:R-:W-:Y:S01]  /*19d0*/  UIMAD UR19, UR46, 0xe0, UR44 ;  /* 0x000000e02e1378a4 */ /* 0x000fe2000f8e022c */
[----:B------:R-:W-:Y:S02]  /*19e0*/  UMOV UR14, URZ ;  /* 0x000000ff000e7c82 */ /* 0x000fe40008000000 */
[----:B------:R1:W2:Y:S02]  /*19f0*/  SYNCS.PHASECHK.TRANS64.TRYWAIT P0, [UR6+0x48], R0 ;  /* 0x00004800ff0075a7 */ /* 0x0002a40008001106 */
[----:B------:R-:W-:Y:S07]  /*1a00*/  BRA.U !UP0, `(.L_x_26) ;  /* 0x0000000108c07547 */ /* 0x000fee000b800000 */
[----:B------:R-:W-:Y:S01]  /*1a10*/  UMOV UR8, URZ ;  /* 0x000000ff00087c82 */ /* 0x000fe20008000000 */
[----:B------:R-:W-:-:S05]  /*1a20*/  UMOV UR7, UR13 ;  /* 0x0000000d00077c82 */ /* 0x000fca0008000000 */
.L_x_32:
[----:B--2---:R-:W-:Y:S01]  /*1a30*/  @!P3 MOV R2, 0x4800 ;  /* 0x000048000002b802 */ /* 0x004fe20000000f00 */
[----:B----4-:R-:W-:Y:S01]  /*1a40*/  ULEA UR33, UR7, UR22, 0x3 ;  /* 0x0000001607217291 */ /* 0x010fe2000f8e18ff */
[----:B-12---:R-:W-:Y:S11]  /*1a50*/  @P0 BRA `(.L_x_27) ;  /* 0x00000000000c0947 */ /* 0x006ff60003800000 */
[----:B------:R-:W-:Y:S04]  /*1a60*/  SHF.L.U32 R3, R12, 0x1f, RZ ;  /* 0x0000001f0c037819 */ /* 0x000fe800000006ff */
[----:B------:R-:W2:Y:S02]  /*1a70*/  SYNCS.PHASECHK.TRANS64.TRYWAIT P0, [UR33+0x48], R3 ;  /* 0x00004803ff0075a7 */ /* 0x000ea40008001121 */
[----:B--2---:R-:W-:Y:S05]  /*1a80*/  @!P0 BRA `(.L_x_28) ;  /* 0x0000007400c08947 */ /* 0x004fea0003800000 */
.L_x_27:
[----:B------:R2:W-:Y:S01]  /*1a90*/  @!P3 SYNCS.ARRIVE.TRANS64 RZ, [UR33], R2 ;  /* 0x00000002ffffb9a7 */ /* 0x0005e20008000021 */
[----:B------:R-:W-:Y:S04]  /*1aa0*/  ULOP3.LUT UR6, UR28, 0x2, URZ, 0xfc, !UPT ;  /* 0x000000021c067892 */ /* 0x000fe8000f8efcff */
[----:B------:R-:W-:Y:S09]  /*1ab0*/  UISETP.NE.AND UP0, UPT, UR6, 0x2, UPT ;  /* 0x000000020600788c */ /* 0x000ff2000bf05270 */
[----:B------:R-:W-:Y:S05]  /*1ac0*/  BRA.U UP0, `(.L_x_29) ;  /* 0x0000000100047547 */ /* 0x000fea000b800000 */
[----:B---3--:R-:W-:Y:S05]  /*1ad0*/  BPT.TRAP 0x1 ;  /* 0x000000040000795c */ /* 0x008fea0000300000 */
.L_x_29:
[----:B------:R-:W-:Y:S04]  /*1ae0*/  BSSY.RECONVERGENT B0, `(.L_x_30) ;  /* 0x0000003000007945 */ /* 0x000fe80003800200 */
[----:B------:R-:W-:Y:S05]  /*1af0*/  @P2 BRA `(.L_x_31) ;  /* 0x0000000000042947 */ /* 0x000fea0003800000 */
[----:B---3--:R-:W-:Y:S05]  /*1b00*/  BPT.TRAP 0x1 ;  /* 0x000000040000795c */ /* 0x008fea0000300000 */
.L_x_31:
[----:B---3--:R-:W-:Y:S05]  /*1b10*/  BSYNC.RECONVERGENT B0 ;  /* 0x0000000000007941 */ /* 0x008fea0003800200 */
.L_x_30:
[----:B------:R-:W-:Y:S02]  /*1b20*/  UIADD3 UR6, UPT, UPT, UR7, 0x1, URZ ;  /* 0x0000000107067890 */ /* 0x000fe4000fffe0ff */
[----:B------:R-:W-:Y:S02]  /*1b30*/  UIADD3 UR24, UP1, UPT, UR30, 0x80, URZ ;  /* 0x000000801e187890 */ /* 0x000fe4000ff3e0ff */
[----:B------:R-:W-:Y:S02]  /*1b40*/  UISETP.NE.AND UP0, UPT, UR6, 0x9, UPT ;  /* 0x000000090600788c */ /* 0x000fe4000bf05270 */
[----:B------:R-:W-:Y:S02]  /*1b50*/  ULEA UR32, UR7, UR22, 0xc ;  /* 0x0000001607207291 */ /* 0x000fe4000f8e60ff */
[----:B------:R-:W-:Y:S02]  /*1b60*/  USEL UR9, URZ, 0x1, UP0 ;  /* 0x00000001ff097887 */ /* 0x000fe40008000000 */
[----:B------:R-:W-:Y:S02]  /*1b70*/  USEL UR13, UR6, URZ, UP0 ;  /* 0x000000ff060d7287 */ /* 0x000fe40008000000 */
[----:B------:R-:W-:Y:S02]  /*1b80*/  USHF.L.U32 UR34, UR8, 0x5, URZ ;  /* 0x0000000508227899 */ /* 0x000fe400080006ff */
[----:B------:R-:W-:Y:S01]  /*1b90*/  ULEA UR6, UR13, UR22, 0x3 ;  /* 0x000000160d067291 */ /* 0x000fe2000f8e18ff */
[----:B------:R-:W-:Y:S01]  /*1ba0*/  LOP3.LUT R12, R12, UR9, RZ, 0x3c, !PT ;  /* 0x000000090c0c7c12 */ /* 0x000fe2000f8e3cff */
[----:B------:R-:W-:Y:S02]  /*1bb0*/  UIADD3.X UR25, UPT, UPT, URZ, UR31, URZ, UP1, !UPT ;  /* 0x0000001fff197290 */ /* 0x000fe40008ffe4ff */
[----:B------:R-:W-:Y:S01]  /*1bc0*/  UIADD3 UR32, UPT, UPT, UR32, 0xe400, URZ ;  /* 0x0000e40020207890 */ /* 0x000fe2000fffe0ff */
[----:B-1----:R-:W-:Y:S01]  /*1bd0*/  SHF.L.U32 R0, R12, 0x1f, RZ ;  /* 0x0000001f0c007819 */ /* 0x002fe200000006ff */
[----:B------:R-:W-:Y:S02]  /*1be0*/  UIADD3 UR10, UP0, UPT, UR30, 0x180, URZ ;  /* 0x000001801e0a7890 */ /* 0x000fe4000ff1e0ff */
[----:B------:R-:W-:Y:S01]  /*1bf0*/  UIADD3 UR8, UPT, UPT, UR8, 0x1, URZ ;  /* 0x0000000108087890 */ /* 0x000fe2000fffe0ff */
[----:B------:R4:W1:Y:S01]  /*1c00*/  SYNCS.PHASECHK.TRANS64.TRYWAIT P0, [UR6+0x48], R0 ;  /* 0x00004800ff0075a7 */ /* 0x0008620008001106 */
[----:B------:R-:W-:Y:S02]  /*1c10*/  UIMAD UR6, UR7, 0x1c00, UR4 ;  /* 0x00001c00070678a4 */ /* 0x000fe4000f8e0204 */
[----:B------:R-:W-:Y:S02]  /*1c20*/  UIADD3.X UR11, UPT, UPT, URZ, UR31, URZ, UP0, !UPT ;  /* 0x0000001fff0b7290 */ /* 0x000fe400087fe4ff */
[----:B------:R-:W-:Y:S01]  /*1c30*/  ULEA UR6, UR6, UR22, 0x1 ;  /* 0x0000001606067291 */ /* 0x000fe2000f8e08ff */
[----:B------:R-:W-:Y:S01]  /*1c40*/  UMOV UR26, 0x0 ;  /* 0x00000000001a7882 */ /* 0x000fe20000000000 */
[----:B------:R-:W-:Y:S02]  /*1c50*/  UMOV UR27, 0x10000000 ;  /* 0x10000000001b7882 */ /* 0x000fe40000000000 */
[----:B------:R-:W-:Y:S01]  /*1c60*/  UIADD3 UR16, UPT, UPT, UR6, 0x17400, URZ ;  /* 0x0001740006107890 */ /* 0x000fe2000fffe0ff */
[----:B------:R4:W-:Y:S01]  /*1c70*/  UTMALDG.3D [UR32], [UR24], desc[UR26] ;  /* 0x00001a20180075b4 */ /* 0x0009e20008011000 */
[----:B------:R-:W-:Y:S01]  /*1c80*/  UISETP.NE.AND UP0, UPT, UR8, UR23, UPT ;  /* 0x000000170800728c */ /* 0x000fe2000bf05270 */
[----:B------:R-:W-:Y:S01]  /*1c90*/  UMOV UR6, 0x30000 ;  /* 0x0003000000067882 */ /* 0x000fe20000000000 */
[----:B------:R-:W-:Y:S01]  /*1ca0*/  UMOV UR20, UR36 ;  /* 0x0000002400147c82 */ /* 0x000fe20008000000 */
[----:B------:R-:W-:Y:S01]  /*1cb0*/  UMOV UR17, UR33 ;  /* 0x0000002100117c82 */ /* 0x000fe20008000000 */
[----:B------:R-:W-:Y:S01]  /*1cc0*/  UMOV UR18, UR34 ;  /* 0x0000002200127c82 */ /* 0x000fe20008000000 */
[----:B------:R-:W-:Y:S02]  /*1cd0*/  UMOV UR14, UR23 ;  /* 0x00000017000e7c82 */ /* 0x000fe40008000000 */
[----:B------:R4:W-:Y:S01]  /*1ce0*/  UTMALDG.3D.MULTICAST [UR16], [UR10], UR6, desc[UR26] ;  /* 0x00001a100a0073b4 */ /* 0x0009e20008011806 */
[----:B------:R-:W-:Y:S01]  /*1cf0*/  UMOV UR7, UR13 ;  /* 0x0000000d00077c82 */ /* 0x000fe20008000000 */
[----:B------:R-:W-:Y:S05]  /*1d00*/  BRA.U UP0, `(.L_x_32) ;  /* 0xfffffffd00487547 */ /* 0x000fea000b83ffff */
.L_x_26:
[----:B----4-:R-:W-:Y:S01]  /*1d10*/  ULEA UR6, UR13, UR22, 0x3 ;  /* 0x000000160d067291 */ /* 0x010fe2000f8e18ff */
[----:B-1----:R-:W-:Y:S01]  /*1d20*/  SHF.L.U32 R0, R12, 0x1f, RZ ;  /* 0x0000001f0c007819 */ /* 0x002fe200000006ff */
[----:B------:R-:W-:Y:S01]  /*1d30*/  @!P1 SYNCS.ARRIVE.TRANS64.A1T0 RZ, [UR22+0xb8], RZ ;  /* 0x0000b8ffffff99a7 */ /* 0x000fe20008100016 */
[----:B------:R-:W-:-:S06]  /*1d40*/  UISETP.GT.AND UP0, UPT, UR42, UR41, UPT ;  /* 0x000000292a00728c */ /* 0x000fcc000bf04270 */
[----:B--2---:R1:W2:Y:S03]  /*1d50*/  SYNCS.PHASECHK.TRANS64.TRYWAIT P0, [UR6+0x48], R0 ;  /* 0x00004800ff0075a7 */ /* 0x0042a60008001106 */
[----:B------:R-:W-:Y:S05]  /*1d60*/  BRA.U !UP0, `(.L_x_33) ;  /* 0x0000000108bc7547 */ /* 0x000fea000b800000 */
[----:B------:R-:W-:Y:S01]  /*1d70*/  UIADD3 UR29, UPT, UPT, UR43, UR14, URZ ;  /* 0x0000000e2b1d7290 */ /* 0x000fe2000fffe0ff */
[----:B------:R-:W-:-:S11]  /*1d80*/  UMOV UR6, UR13 ;  /* 0x0000000d00067c82 */ /* 0x000fd60008000000 */
.L_x_39:
[----:B--2---:R-:W-:Y:S01]  /*1d90*/  @!P3 MOV R2, 0x4800 ;  /* 0x000048000002b802 */ /* 0x004fe20000000f00 */
[----:B----4-:R-:W-:Y:S01]  /*1da0*/  ULEA UR9, UR6, UR22, 0x3 ;  /* 0x0000001606097291 */ /* 0x010fe2000f8e18ff */
[----:B-12---:R-:W-:Y:S11]  /*1db0*/  @P0 BRA `(.L_x_34) ;  /* 0x00000000000c0947 */ /* 0x006ff60003800000 */
[----:B------:R-:W-:Y:S04]  /*1dc0*/  SHF.L.U32 R3, R12, 0x1f, RZ ;  /* 0x0000001f0c037819 */ /* 0x000fe800000006ff */
[----:B------:R-:W2:Y:S02]  /*1dd0*/  SYNCS.PHASECHK.TRANS64.TRYWAIT P0, [UR9+0x48], R3 ;  /* 0x00004803ff0075a7 */ /* 0x000ea40008001109 */
[----:B--2---:R-:W-:Y:S05]  /*1de0*/  @!P0 BRA `(.L_x_35) ;  /* 0x0000007400008947 */ /* 0x004fea0003800000 */
.L_x_34:
[----:B------:R2:W-:Y:S01]  /*1df0*/  @!P3 SYNCS.ARRIVE.TRANS64 RZ, [UR9], R2 ;  /* 0x00000002ffffb9a7 */ /* 0x0005e20008000009 */
[----:B------:R-:W-:Y:S04]  /*1e00*/  ULOP3.LUT UR7, UR28, 0x2, URZ, 0xfc, !UPT ;  /* 0x000000021c077892 */ /* 0x000fe8000f8efcff */
[----:B------:R-:W-:Y:S09]  /*1e10*/  UISETP.NE.AND UP0, UPT, UR7, 0x2, UPT ;  /* 0x000000020700788c */ /* 0x000ff2000bf05270 */
[----:B------:R-:W-:Y:S05]  /*1e20*/  BRA.U UP0, `(.L_x_36) ;  /* 0x0000000100047547 */ /* 0x000fea000b800000 */
[----:B---3--:R-:W-:Y:S05]  /*1e30*/  BPT.TRAP 0x1 ;  /* 0x000000040000795c */ /* 0x008fea0000300000 */
.L_x_36:
[----:B------:R-:W-:Y:S04]  /*1e40*/  BSSY.RECONVERGENT B0, `(.L_x_37) ;  /* 0x0000003000007945 */ /* 0x000fe80003800200 */
[----:B------:R-:W-:Y:S05]  /*1e50*/  @P2 BRA `(.L_x_38) ;  /* 0x0000000000042947 */ /* 0x000fea0003800000 */
[----:B---3--:R-:W-:Y:S05]  /*1e60*/  BPT.TRAP 0x1 ;  /* 0x000000040000795c */ /* 0x008fea0000300000 */
.L_x_38:
[----:B---3--:R-:W-:Y:S05]  /*1e70*/  BSYNC.RECONVERGENT B0 ;  /* 0x0000000000007941 */ /* 0x008fea0003800200 */
.L_x_37:
[----:B------:R-:W-:Y:S02]  /*1e80*/  UIADD3 UR7, UPT, UPT, UR6, 0x1, URZ ;  /* 0x0000000106077890 */ /* 0x000fe4000fffe0ff */
[----:B------:R-:W-:Y:S02]  /*1e90*/  UIADD3 UR24, UP1, UPT, UR30, 0x80, URZ ;  /* 0x000000801e187890 */ /* 0x000fe4000ff3e0ff */
[----:B------:R-:W-:Y:S02]  /*1ea0*/  UISETP.NE.AND UP0, UPT, UR7, 0x9, UPT ;  /* 0x000000090700788c */ /* 0x000fe4000bf05270 */
[----:B------:R-:W-:Y:S02]  /*1eb0*/  USHF.L.U32 UR10, UR14, 0x5, URZ ;  /* 0x000000050e0a7899 */ /* 0x000fe400080006ff */
[----:B------:R-:W-:Y:S02]  /*1ec0*/  USEL UR8, URZ, 0x1, UP0 ;  /* 0x00000001ff087887 */ /* 0x000fe40008000000 */
[----:B------:R-:W-:Y:S02]  /*1ed0*/  USEL UR13, UR7, URZ, UP0 ;  /* 0x000000ff070d7287 */ /* 0x000fe40008000000 */
[----:B------:R-:W-:Y:S02]  /*1ee0*/  UIADD3.X UR25, UPT, UPT, URZ, UR31, URZ, UP1, !UPT ;  /* 0x0000001fff197290 */ /* 0x000fe40008ffe4ff */
[----:B------:R-:W-:Y:S01]  /*1ef0*/  ULEA UR7, UR13, UR22, 0x3 ;  /* 0x000000160d077291 */ /* 0x000fe2000f8e18ff */
[----:B------:R-:W-:Y:S01]  /*1f00*/  LOP3.LUT R12, R12, UR8, RZ, 0x3c, !PT ;  /* 0x000000080c0c7c12 */ /* 0x000fe2000f8e3cff */
[----:B------:R-:W-:Y:S02]  /*1f10*/  ULEA UR8, UR6, UR22, 0xc ;  /* 0x0000001606087291 */ /* 0x000fe4000f8e60ff */
[----:B------:R-:W-:Y:S01]  /*1f20*/  UIADD3 UR26, UP0, UPT, UR30, 0x180, URZ ;  /* 0x000001801e1a7890 */ /* 0x000fe2000ff1e0ff */
[----:B-1----:R-:W-:Y:S01]  /*1f30*/  SHF.L.U32 R0, R12, 0x1f, RZ ;  /* 0x0000001f0c007819 */ /* 0x002fe200000006ff */
[----:B------:R-:W-:Y:S02]  /*1f40*/  UIADD3 UR8, UPT, UPT, UR8, 0xe400, URZ ;  /* 0x0000e40008087890 */ /* 0x000fe4000fffe0ff */
[----:B------:R-:W-:Y:S01]  /*1f50*/  UIMAD UR16, UR6, 0x3800, UR5 ;  /* 0x00003800061078a4 */ /* 0x000fe2000f8e0205 */
[----:B------:R4:W1:Y:S01]  /*1f60*/  SYNCS.PHASECHK.TRANS64.TRYWAIT P0, [UR7+0x48], R0 ;  /* 0x00004800ff0075a7 */ /* 0x0008620008001107 */
[----:B------:R-:W-:Y:S01]  /*1f70*/  UMOV UR32, 0x0 ;  /* 0x0000000000207882 */ /* 0x000fe20000000000 */
[----:B------:R-:W-:Y:S01]  /*1f80*/  UMOV UR33, 0x10000000 ;  /* 0x1000000000217882 */ /* 0x000fe20000000000 */
[----:B------:R-:W-:Y:S01]  /*1f90*/  UMOV UR11, UR35 ;  /* 0x00000023000b7c82 */ /* 0x000fe20008000000 */
[----:B------:R-:W-:Y:S01]  /*1fa0*/  UMOV UR12, UR36 ;  /* 0x00000024000c7c82 */ /* 0x000fe20008000000 */
[----:B------:R-:W-:Y:S01]  /*1fb0*/  UIADD3.X UR27, UPT, UPT, URZ, UR31, URZ, UP0, !UPT ;  /* 0x0000001fff1b7290 */ /* 0x000fe200087fe4ff */
[----:B------:R4:W-:Y:S01]  /*1fc0*/  UTMALDG.3D [UR8], [UR24], desc[UR32] ;  /* 0x00002008180075b4 */ /* 0x0009e20008011000 */
[----:B------:R-:W-:Y:S01]  /*1fd0*/  UIADD3 UR14, UPT, UPT, UR14, 0x1, URZ ;  /* 0x000000010e0e7890 */ /* 0x000fe2000fffe0ff */
[----:B------:R-:W-:Y:S01]  /*1fe0*/  UMOV UR7, 0x30000 ;  /* 0x0003000000077882 */ /* 0x000fe20000000000 */
[----:B------:R-:W-:Y:S01]  /*1ff0*/  UMOV UR20, UR36 ;  /* 0x0000002400147c82 */ /* 0x000fe20008000000 */
[----:B------:R-:W-:Y:S01]  /*2000*/  UMOV UR17, UR9 ;  /* 0x0000000900117c82 */ /* 0x000fe20008000000 */
[----:B------:R-:W-:Y:S01]  /*2010*/  UMOV UR18, UR10 ;  /* 0x0000000a00127c82 */ /* 0x000fe20008000000 */
[----:B------:R-:W-:Y:S02]  /*2020*/  UISETP.NE.AND UP0, UPT, UR14, UR29, UPT ;  /* 0x0000001d0e00728c */ /* 0x000fe4000bf05270 */
[----:B------:R4:W-:Y:S01]  /*2030*/  UTMALDG.3D.MULTICAST [UR16], [UR26], UR7, desc[UR32] ;  /* 0x000020101a0073b4 */ /* 0x0009e20008011807 */
[----:B------:R-:W-:Y:S06]  /*2040*/  UMOV UR6, UR13 ;  /* 0x0000000d00067c82 */ /* 0x000fec0008000000 */
[----:B------:R-:W-:Y:S05]  /*2050*/  BRA.U UP0, `(.L_x_39) ;  /* 0xfffffffd004c7547 */ /* 0x000fea000b83ffff */
.L_x_33:
[C---:B------:R-:W-:Y:S01]  /*2060*/  LEA R3, R11.reuse, UR22, 0x3 ;  /* 0x000000160b037c11 */ /* 0x040fe2000f8e18ff */
[----:B------:R-:W-:Y:S01]  /*2070*/  NOP ;  /* 0x0000000000007918 */ /* 0x000fe20000000000 */
[----:B-1--4-:R-:W-:Y:S02]  /*2080*/  SHF.L.U32 R0, R10, 0x1f, RZ ;  /* 0x0000001f0a007819 */ /* 0x012fe400000006ff */
[----:B------:R-:W-:Y:S02]  /*2090*/  LEA R4, R11, UR22, 0x4 ;  /* 0x000000160b047c11 */ /* 0x000fe4000f8e20ff */
[----:B--2---:R-:W1:Y:S02]  /*20a0*/  SYNCS.PHASECHK.TRANS64.TRYWAIT P0, [R3+URZ+0xc0], R0 ;  /* 0x0000c000030075a7 */ /* 0x004e6400080011ff */
[----:B-1----:R-:W-:Y:S05]  /*20b0*/  @!P0 BRA `(.L_x_40) ;  /* 0x0000007000648947 */ /* 0x002fea0003800000 */
.L_x_124:
[----:B------:R-:W2:Y:S01]  /*20c0*/  LDS.128 R4, [R4+0x150] ;  /* 0x0001500004047984 */ /* 0x000ea20000000c00 */
[----:B------:R-:W-:Y:S01]  /*20d0*/  UISETP.GE.AND UP0, UPT, UR15, 0x1, UPT ;  /* 0x000000010f00788c */ /* 0x000fe2000bf06270 */
[----:B------:R-:W-:Y:S01]  /*20e0*/  @!PT LDS RZ, [RZ] ;  /* 0x00000000fffff984 */ /* 0x000fe20000000800 */
[----:B------:R-:W-:Y:S01]  /*20f0*/  @!PT LDS RZ, [RZ] ;  /* 0x00000000fffff984 */ /* 0x000fe20000000800 */
[----:B------:R-:W-:Y:S01]  /*2100*/  @!PT LDS RZ, [RZ] ;  /* 0x00000000fffff984 */ /* 0x000fe20000000800 */
[----:B------:R-:W-:Y:S01]  /*2110*/  @!PT LDS RZ, [RZ] ;  /* 0x00000000fffff984 */ /* 0x000fe20000000800 */
[----:B------:R4:W-:Y:S06]  /*2120*/  MEMBAR.ALL.CTA ;  /* 0x0000000000007992 */ /* 0x0009ec0000008000 */
[----:B----4-:R-:W4:Y:S01]  /*2130*/  FENCE.VIEW.ASYNC.S ;  /* 0x00000000000073c6 */ /* 0x010f220000000000 */
[----:B--2---:R-:W-:-:S13]  /*2140*/  LOP3.LUT P0, RZ, R6, 0x1, RZ, 0xc0, !PT ;  /* 0x0000000106ff7812 */ /* 0x004fda000780c0ff */
[----:B----4-:R-:W-:Y:S01]  /*2150*/  VOTEU.ANY UP1, P0 ;  /* 0x0000000000ff7886 */ /* 0x010fe20000020100 */
[----:B------:R-:W-:-:S13]  /*2160*/  PLOP3.LUT P0, PT, PT, PT, UP1, 0x80, 0x8 ;  /* 0x000000000008781c */ /* 0x000fda0003f0f018 */
[----:B-1----:R-:W-:Y:S02]  /*2170*/  @P0 LOP3.LUT R0, R5, 0xffff, RZ, 0xc0, !PT ;  /* 0x0000ffff05000812 */ /* 0x002fe400078ec0ff */
[----:B------:R-:W-:Y:S02]  /*2180*/  @P0 MOV R2, R4 ;  /* 0x0000000400020202 */ /* 0x000fe40000000f00 */
[----:B------:R-:W-:Y:S01]  /*2190*/  @P0 R2UR UR7, R0 ;  /* 0x00000000000702ca */ /* 0x000fe200000e0000 */
[----:B------:R-:W-:Y:S01]  /*21a0*/  VIADD R0, R3, 0xd0 ;  /* 0x000000d003007836 */ /* 0x000fe20000000000 */
[----:B------:R-:W-:Y:S02]  /*21b0*/  @P0 SHF.R.U32.HI R4, RZ, 0x10, R5 ;  /* 0x00000010ff040819 */ /* 0x000fe40000011605 */
[----:B------:R-:W-:Y:S02]  /*21c0*/  @P0 R2UR UR8, R2 ;  /* 0x00000000020802ca */ /* 0x000fe400000e0000 */
[----:B------:R-:W-:-:S02]  /*21d0*/  PRMT R0, RZ, 0x654, R0 ;  /* 0x00000654ff007816 */ /* 0x000fc40000000000 */
[----:B------:R-:W-:Y:S02]  /*21e0*/  @P0 R2UR UR6, R4 ;  /* 0x00000000040602ca */ /* 0x000fe400000e0000 */
[----:B------:R1:W-:Y:S03]  /*21f0*/  SYNCS.ARRIVE.TRANS64.RED.A1T0 RZ, [R0+URZ], RZ ;  /* 0x000000ff00ff79a7 */ /* 0x0003e600081004ff */
[----:B------:R-:W-:-:S04]  /*2200*/  @UP1 UMOV UR37, UR7 ;  /* 0x0000000700251c82 */ /* 0x000fc80008000000 */
[----:B------:R-:W-:-:S04]  /*2210*/  @UP1 UMOV UR38, UR8 ;  /* 0x0000000800261c82 */ /* 0x000fc80008000000 */
[----:B------:R-:W-:Y:S01]  /*2220*/  @UP1 UMOV UR36, UR6 ;  /* 0x0000000600241c82 */ /* 0x000fe20008000000 */
[----:B------:R-:W-:Y:S05]  /*2230*/  BRA.U !UP0, `(.L_x_41) ;  /* 0x0000000108d47547 */ /* 0x000fea000b800000 */
[----:B------:R-:W3:Y:S01]  /*2240*/  LDCU.128 UR16, c[0x0][0xb10] ;  /* 0x00016200ff1077ac */ /* 0x000ee20008000c00 */
[----:B------:R-:W2:Y:S01]  /*2250*/  LDCU UR12, c[0x0][0xb20] ;  /* 0x00016400ff0c77ac */ /* 0x000ea20008000800 */
[----:B------:R-:W4:Y:S01]  /*2260*/  LDCU UR20, c[0x0][0xb0c] ;  /* 0x00016180ff1477ac */ /* 0x000f220008000800 */
[----:B------:R-:W1:Y:S01]  /*2270*/  LDCU.64 UR10, c[0x0][0xb28] ;  /* 0x00016500ff0a77ac */ /* 0x000e620008000a00 */
[----:B------:R-:W-:Y:S02]  /*2280*/  UISETP.NE.AND UP3, UPT, UR15, 0x1, UPT ;  /* 0x000000010f00788c */ /* 0x000fe4000bf65270 */
[----:B---3--:R-:W-:Y:S02]  /*2290*/  UIMAD.WIDE.U32 UR8, UR39, UR19, URZ ;  /* 0x00000013270872a5 */ /* 0x008fe4000f8e00ff */
[----:B------:R-:W-:Y:S02]  /*22a0*/  UIMAD.WIDE.U32 UR6, UR40, UR16, URZ ;  /* 0x00000010280672a5 */ /* 0x000fe4000f8e00ff */
[----:B------:R-:W-:-:S02]  /*22b0*/  UISETP.NE.AND UP0, UPT, UR18, 0x1, UPT ;  /* 0x000000011200788c */ /* 0x000fc4000bf05270 */
[----:B------:R-:W-:Y:S01]  /*22c0*/  UIMAD.WIDE.U32 UR32, UR37, UR19, URZ ;  /* 0x00000013252072a5 */ /* 0x000fe2000f8e00ff */
[----:B------:R-:W-:Y:S02]  /*22d0*/  UMOV UR8, UR9 ;  /* 0x0000000900087c82 */ /* 0x000fe40008000000 */
[----:B------:R-:W-:Y:S01]  /*22e0*/  UMOV UR6, UR7 ;  /* 0x0000000700067c82 */ /* 0x000fe20008000000 */
[----:B--2---:R-:W-:Y:S02]  /*22f0*/  USHF.R.U32.HI UR8, URZ, UR12, UR8 ;  /* 0x0000000cff087299 */ /* 0x004fe40008011608 */
[----:B----4-:R-:W-:Y:S02]  /*2300*/  UISETP.NE.AND UP2, UPT, UR20, 0x1, UPT ;  /* 0x000000011400788c */ /* 0x010fe4000bf45270 */
[----:B------:R-:W-:Y:S02]  /*2310*/  USHF.R.U32.HI UR6, URZ, UR17, UR6 ;  /* 0x00000011ff067299 */ /* 0x000fe40008011606 */
[----:B------:R-:W-:-:S02]  /*2320*/  USEL UR7, UR39, UR8, !UP0 ;  /* 0x0000000827077287 */ /* 0x000fc4000c000000 */
[----:B------:R-:W-:Y:S02]  /*2330*/  USEL UR8, UR40, UR6, !UP2 ;  /* 0x0000000628087287 */ /* 0x000fe4000d000000 */
[----:B-1----:R-:W-:Y:S01]  /*2340*/  UIMAD.WIDE.U32 UR24, UR7, UR10, URZ ;  /* 0x0000000a071872a5 */ /* 0x002fe2000f8e00ff */
[----:B------:R-:W-:Y:S01]  /*2350*/  UMOV UR6, UR33 ;  /* 0x0000002100067c82 */ /* 0x000fe20008000000 */
[----:B------:R-:W-:Y:S02]  /*2360*/  UIMAD.WIDE.U32 UR26, UR38, UR16, URZ ;  /* 0x00000010261a72a5 */ /* 0x000fe4000f8e00ff */
[----:B------:R-:W-:-:S03]  /*2370*/  UIMAD.WIDE.U32 UR32, UR8, UR10, URZ ;  /* 0x0000000a082072a5 */ /* 0x000fc6000f8e00ff */
[----:B------:R-:W-:Y:S01]  /*2380*/  UMOV UR24, UR25 ;  /* 0x0000001900187c82 */ /* 0x000fe20008000000 */
[----:B------:R-:W-:Y:S02]  /*2390*/  USHF.R.U32.HI UR6, URZ, UR12, UR6 ;  /* 0x0000000cff067299 */ /* 0x000fe40008011606 */
[----:B------:R-:W-:Y:S01]  /*23a0*/  @UP3 USHF.R.U32.HI UR7, URZ, UR11, UR24 ;  /* 0x0000000bff073299 */ /* 0x000fe20008011618 */
[----:B------:R-:W-:Y:S01]  /*23b0*/  UMOV UR26, UR27 ;  /* 0x0000001b001a7c82 */ /* 0x000fe20008000000 */
[----:B------:R-:W-:Y:S01]  /*23c0*/  UMOV UR32, UR33 ;  /* 0x0000002100207c82 */ /* 0x000fe20008000000 */
[----:B------:R-:W-:Y:S02]  /*23d0*/  USHF.R.U32.HI UR17, URZ, UR17, UR26 ;  /* 0x00000011ff117299 */ /* 0x000fe4000801161a */
[----:B------:R-:W-:Y:S02]  /*23e0*/  USEL UR6, UR37, UR6, !UP0 ;  /* 0x0000000625067287 */ /* 0x000fe4000c000000 */
[----:B------:R-:W-:-:S02]  /*23f0*/  @UP3 USHF.R.U32.HI UR8, URZ, UR11, UR32 ;  /* 0x0000000bff083299 */ /* 0x000fc40008011620 */
[----:B------:R-:W-:Y:S02]  /*2400*/  UIMAD UR9, UR15, UR7, URZ ;  /* 0x000000070f0972a4 */ /* 0x000fe4000f8e02ff */
[----:B------:R-:W-:Y:S02]  /*2410*/  USEL UR7, UR38, UR17, !UP2 ;  /* 0x0000001126077287 */ /* 0x000fe4000d000000 */
[----:B------:R-:W-:Y:S02]  /*2420*/  UIMAD UR12, UR15, UR8, URZ ;  /* 0x000000080f0c72a4 */ /* 0x000fe4000f8e02ff */
[----:B------:R-:W-:Y:S02]  /*2430*/  UISETP.GE.AND UP0, UPT, UR6, UR9, UPT ;  /* 0x000000090600728c */ /* 0x000fe4000bf06270 */
[----:B------:R-:W-:Y:S02]  /*2440*/  UIMAD.WIDE.U32 UR24, UR6, UR10, URZ ;  /* 0x0000000a061872a5 */ /* 0x000fe4000f8e00ff */
[----:B------:R-:W-:-:S02]  /*2450*/  UISETP.GE.OR UP0, UPT, UR7, UR12, UP0 ;  /* 0x0000000c0700728c */ /* 0x000fc40008706670 */
[----:B------:R-:W-:Y:S02]  /*2460*/  UIMAD.WIDE.U32 UR16, UR7, UR10, URZ ;  /* 0x0000000a071072a5 */ /* 0x000fe4000f8e00ff */
[----:B------:R-:W-:Y:S01]  /*2470*/  UIADD3 UR12, UPT, UPT, -UR6, URZ, URZ ;  /* 0x000000ff060c7290 */ /* 0x000fe2000fffe1ff */
[----:B------:R-:W-:Y:S01]  /*2480*/  UMOV UR10, UR25 ;  /* 0x00000019000a7c82 */ /* 0x000fe20008000000 */
[----:B------:R-:W-:Y:S02]  /*2490*/  UIADD3 UR14, UPT, UPT, -UR7, URZ, URZ ;  /* 0x000000ff070e7290 */ /* 0x000fe4000fffe1ff */
[----:B------:R-:W-:-:S03]  /*24a0*/  USHF.R.U32.HI UR10, URZ, UR11, UR10 ;  /* 0x0000000bff0a7299 */ /* 0x000fc6000801160a */
[----:B------:R-:W-:Y:S01]  /*24b0*/  @!UP0 UMOV UR9, UR17 ;  /* 0x0000001100098c82 */ /* 0x000fe20008000000 */
[----:B------:R-:W-:Y:S02]  /*24c0*/  UIMAD UR12, UR18, UR12, UR37 ;  /* 0x0000000c120c72a4 */ /* 0x000fe4000f8e0225 */
[----:B------:R-:W-:Y:S02]  /*24d0*/  USEL UR10, UR6, UR10, !UP3 ;  /* 0x0000000a060a7287 */ /* 0x000fe4000d800000 */
[----:B------:R-:W-:Y:S02]  /*24e0*/  @!UP0 USHF.R.U32.HI UR9, URZ, UR11, UR9 ;  /* 0x0000000bff098299 */ /* 0x000fe40008011609 */
[----:B------:R-:W-:Y:S02]  /*24f0*/  UIADD3 UR11, UPT, UPT, -UR10, URZ, URZ ;  /* 0x000000ff0a0b7290 */ /* 0x000fe4000fffe1ff */
[----:B------:R-:W-:Y:S02]  /*2500*/  @!UP0 USEL UR9, UR7, UR9, !UP3 ;  /* 0x0000000907098287 */ /* 0x000fe4000d800000 */
[----:B------:R-:W-:-:S02]  /*2510*/  UIMAD UR11, UR15, UR11, UR6 ;  /* 0x0000000b0f0b72a4 */ /* 0x000fc4000f8e0206 */
[----:B------:R-:W-:Y:S02]  /*2520*/  @!UP0 UIADD3 UR10, UPT, UPT, UR10, -UR9, URZ ;  /* 0x800000090a0a8290 */ /* 0x000fe4000fffe0ff */
[----:B------:R-:W-:Y:S02]  /*2530*/  @!UP0 UIMAD UR9, UR11, UR8, UR9 ;  /* 0x000000080b0982a4 */ /* 0x000fe4000f8e0209 */
[----:B------:R-:W-:Y:S02]  /*2540*/  @!UP0 UIMAD UR6, UR15, UR10, UR7 ;  /* 0x0000000a0f0682a4 */ /* 0x000fe4000f8e0207 */
[----:B------:R-:W-:Y:S02]  /*2550*/  UIMAD UR8, UR20, UR14, UR38 ;  /* 0x0000000e140872a4 */ /* 0x000fe4000f8e0226 */
[----:B------:R-:W-:Y:S01]  /*2560*/  UIMAD UR37, UR6, UR18, UR12 ;  /* 0x00000012062572a4 */ /* 0x000fe2000f8e020c */
[----:B------:R-:W-:Y:S02]  /*2570*/  @!UP0 UMOV UR7, UR9 ;  /* 0x0000000900078c82 */ /* 0x000fe40008000000 */
[----:B------:R-:W-:-:S12]  /*2580*/  UIMAD UR38, UR7, UR20, UR8 ;  /* 0x00000014072672a4 */ /* 0x000fd8000f8e0208 */
.L_x_41:
[----:B------:R-:W2:Y:S02]  /*2590*/  LDCU UR6, c[0x0][0xb30] ;  /* 0x00016600ff0677ac */ /* 0x000ea40008000800 */
[----:B--2---:R-:W-:-:S09]  /*25a0*/  UISETP.NE.AND UP0, UPT, UR6, 0x1, UPT ;  /* 0x000000010600788c */ /* 0x004fd2000bf05270 */
[----:B------:R-:W-:Y:S05]  /*25b0*/  BRA.U UP0, `(.L_x_42) ;  /* 0x0000000100447547 */ /* 0x000fea000b800000 */
[----:B------:R-:W2:Y:S01]  /*25c0*/  LDCU.128 UR16, c[0x0][0xb10] ;  /* 0x00016200ff1077ac */ /* 0x000ea20008000c00 */
[----:B------:R-:W4:Y:S01]  /*25d0*/  LDCU UR10, c[0x0][0xb0c] ;  /* 0x00016180ff0a77ac */ /* 0x000f220008000800 */
[----:B------:R-:W1:Y:S01]  /*25e0*/  LDCU UR11, c[0x0][0xb20] ;  /* 0x00016400ff0b77ac */ /* 0x000e620008000800 */
[----:B--2---:R-:W-:Y:S02]  /*25f0*/  UIMAD.WIDE.U32 UR8, UR38, UR16, URZ ;  /* 0x00000010260872a5 */ /* 0x004fe4000f8e00ff */
[----:B------:R-:W-:Y:S02]  /*2600*/  UIMAD.WIDE.U32 UR6, UR37, UR19, URZ ;  /* 0x00000013250672a5 */ /* 0x000fe4000f8e00ff */
[----:B----4-:R-:W-:Y:S02]  /*2610*/  UISETP.NE.AND UP2, UPT, UR10, 0x1, UPT ;  /* 0x000000010a00788c */ /* 0x010fe4000bf45270 */
[----:B------:R-:W-:Y:S01]  /*2620*/  UISETP.NE.AND UP0, UPT, UR18, 0x1, UPT ;  /* 0x000000011200788c */ /* 0x000fe2000bf05270 */
[----:B------:R-:W-:-:S02]  /*2630*/  UMOV UR8, UR9 ;  /* 0x0000000900087c82 */ /* 0x000fc40008000000 */
[----:B------:R-:W-:Y:S01]  /*2640*/  UMOV UR6, UR7 ;  /* 0x0000000700067c82 */ /* 0x000fe20008000000 */
[----:B------:R-:W-:Y:S02]  /*2650*/  USHF.R.U32.HI UR17, URZ, UR17, UR8 ;  /* 0x00000011ff117299 */ /* 0x000fe40008011608 */
[----:B-1----:R-:W-:Y:S02]  /*2660*/  USHF.R.U32.HI UR6, URZ, UR11, UR6 ;  /* 0x0000000bff067299 */ /* 0x002fe40008011606 */
[----:B------:R-:W-:Y:S02]  /*2670*/  USEL UR7, UR38, UR17, !UP2 ;  /* 0x0000001126077287 */ /* 0x000fe4000d000000 */
[----:B------:R-:W-:-:S04]  /*2680*/  USEL UR6, UR37, UR6, !UP0 ;  /* 0x0000000625067287 */ /* 0x000fc8000c000000 */
[----:B------:R-:W-:Y:S02]  /*2690*/  UIADD3 UR8, UPT, UPT, UR7, -UR6, URZ ;  /* 0x8000000607087290 */ /* 0x000fe4000fffe0ff */
[----:B------:R-:W-:Y:S02]  /*26a0*/  UIADD3 UR6, UPT, UPT, -UR7, UR6, URZ ;  /* 0x0000000607067290 */ /* 0x000fe4000fffe1ff */
[----:B------:R-:W-:Y:S02]  /*26b0*/  UIMAD UR37, UR8, UR18, UR37 ;  /* 0x00000012082572a4 */ /* 0x000fe4000f8e0225 */
[----:B------:R-:W-:-:S12]  /*26c0*/  UIMAD UR38, UR6, UR10, UR38 ;  /* 0x0000000a062672a4 */ /* 0x000fd8000f8e0226 */
.L_x_42:
[----:B------:R-:W-:Y:S01]  /*26d0*/  VIADD R11, R11, 0x1 ;  /* 0x000000010b0b7836 */ /* 0x000fe20000000000 */
[----:B------:R-:W-:Y:S01]  /*26e0*/  PLOP3.LUT P1, PT, PT, PT, PT, 0x80, 0x8 ;  /* 0x000000000008781c */ /* 0x000fe20003f2f070 */
[----:B------:R-:W-:Y:S02]  /*26f0*/  UIADD3 UR45, UPT, UPT, UR38, UR57, URZ ;  /* 0x00000039262d7290 */ /* 0x000fe4000fffe0ff */
[----:B------:R-:W-:Y:S01]  /*2700*/  UIADD3 UR46, UPT, UPT, UR37, UR56, URZ ;  /* 0x00000038252e7290 */ /* 0x000fe2000fffe0ff */
[----:B------:R-:W-:-:S04]  /*2710*/  ISETP.NE.AND P0, PT, R11, 0x2, PT ;  /* 0x000000020b00780c */ /* 0x000fc80003f05270 */
[----:B-1----:R-:W-:Y:S02]  /*2720*/  SEL R0, RZ, 0x1, P0 ;  /* 0x00000001ff007807 */ /* 0x002fe40000000000 */
[----:B------:R-:W-:Y:S02]  /*2730*/  SEL R11, R11, RZ, P0 ;  /* 0x000000ff0b0b7207 */ /* 0x000fe40000000000 */
[----:B------:R-:W-:Y:S01]  /*2740*/  LOP3.LUT R10, R10, R0, RZ, 0x3c, !PT ;  /* 0x000000000a0a7212 */ /* 0x000fe200078e3cff */
[----:B------:R-:W-:Y:S06]  /*2750*/  BRA.U UP1, `(.L_x_43) ;  /* 0xfffffff1015c7547 */ /* 0x000fec000b83ffff */
[----:B------:R-:W-:Y:S01]  /*2760*/  UIADD3 UR22, UPT, UPT, UR22, 0x48, URZ ;  /* 0x0000004816167890 */ /* 0x000fe2000fffe0ff */
[----:B------:R-:W-:-:S03]  /*2770*/  SHF.L.U32 R2, R12, 0x1f, RZ ;  /* 0x0000001f0c027819 */ /* 0x000fc600000006ff */
[----:B------:R-:W-:-:S09]  /*2780*/  ULEA UR4, UR13, UR22, 0x3 ;  /* 0x000000160d047291 */ /* 0x000fd2000f8e18ff */
[----:B------:R-:W1:Y:S02]  /*2790*/  SYNCS.PHASECHK.TRANS64.TRYWAIT P0, [UR4], R2 ;  /* 0x00000002ff0075a7 */ /* 0x000e640008001104 */
[----:B-1----:R-:W-:Y:S05]  /*27a0*/  @!P0 BRA `(.L_x_44) ;  /* 0x0000006800bc8947 */ /* 0x002fea0003800000 */
.L_x_126:
[----:B------:R-:W-:-:S04]  /*27b0*/  UIADD3 UR4, UPT, UPT, UR13, 0x1, URZ ;  /* 0x000000010d047890 */ /* 0x000fc8000fffe0ff */
[----:B------:R-:W-:-:S04]  /*27c0*/  UISETP.NE.AND UP0, UPT, UR4, 0x9, UPT ;  /* 0x000000090400788c */ /* 0x000fc8000bf05270 */
[----:B------:R-:W-:Y:S02]  /*27d0*/  USEL UR6, URZ, 0x1, UP0 ;  /* 0x00000001ff067887 */ /* 0x000fe40008000000 */
[----:B------:R-:W-:-:S04]  /*27e0*/  USEL UR4, UR4, URZ, UP0 ;  /* 0x000000ff04047287 */ /* 0x000fc80008000000 */
[----:B------:R-:W-:Y:S01]  /*27f0*/  ULEA UR5, UR4, UR22, 0x3 ;  /* 0x0000001604057291 */ /* 0x000fe2000f8e18ff */
[----:B-1----:R-:W-:-:S04]  /*2800*/  LOP3.LUT R2, R12, UR6, RZ, 0x3c, !PT ;  /* 0x000000060c027c12 */ /* 0x002fc8000f8e3cff */
[----:B------:R-:W-:-:S04]  /*2810*/  SHF.L.U32 R3, R2, 0x1f, RZ ;  /* 0x0000001f02037819 */ /* 0x000fc800000006ff */
[----:B------:R-:W1:Y:S02]  /*2820*/  SYNCS.PHASECHK.TRANS64.TRYWAIT P0, [UR5], R3 ;  /* 0x00000003ff0075a7 */ /* 0x000e640008001105 */
[----:B-1----:R-:W-:Y:S05]  /*2830*/  @!P0 BRA `(.L_x_45) ;  /* 0x0000006800b08947 */ /* 0x002fea0003800000 */
.L_x_128:
[----:B------:R-:W-:-:S04]  /*2840*/  UIADD3 UR4, UPT, UPT, UR4, 0x1, URZ ;  /* 0x0000000104047890 */ /* 0x000fc8000fffe0ff */
[----:B------:R-:W-:-:S04]  /*2850*/  UISETP.NE.AND UP0, UPT, UR4, 0x9, UPT ;  /* 0x000000090400788c */ /* 0x000fc8000bf05270 */
[----:B------:R-:W-:Y:S02]  /*2860*/  USEL UR6, URZ, 0x1, UP0 ;  /* 0x00000001ff067887 */ /* 0x000fe40008000000 */
[----:B------:R-:W-:-:S04]  /*2870*/  USEL UR4, UR4, URZ, UP0 ;  /* 0x000000ff04047287 */ /* 0x000fc80008000000 */
[----:B------:R-:W-:Y:S01]  /*2880*/  ULEA UR5, UR4, UR22, 0x3 ;  /* 0x0000001604057291 */ /* 0x000fe2000f8e18ff */
[----:B------:R-:W-:-:S04]  /*2890*/  LOP3.LUT R2, R2, UR6, RZ, 0x3c, !PT ;  /* 0x0000000602027c12 */ /* 0x000fc8000f8e3cff */
[----:B-1----:R-:W-:-:S04]  /*28a0*/  SHF.L.U32 R3, R2, 0x1f, RZ ;  /* 0x0000001f02037819 */ /* 0x002fc800000006ff */
[----:B------:R-:W1:Y:S02]  /*28b0*/  SYNCS.PHASECHK.TRANS64.TRYWAIT P0, [UR5], R3 ;  /* 0x00000003ff0075a7 */ /* 0x000e640008001105 */
[----:B-1----:R-:W-:Y:S05]  /*28c0*/  @!P0 BRA `(.L_x_46) ;  /* 0x0000006800a48947 */ /* 0x002fea0003800000 */
.L_x_130:
        /* <DEDUP_REMOVED lines=9> */
.L_x_132:
        /* <DEDUP_REMOVED lines=9> */
.L_x_134:
        /* <DEDUP_REMOVED lines=9> */
.L_x_136:
        /* <DEDUP_REMOVED lines=9> */
.L_x_138:
        /* <DEDUP_REMOVED lines=9> */
.L_x_140:
[----:B------:R-:W-:-:S04]  /*2ba0*/  UIADD3 UR4, UPT, UPT, UR4, 0x1, URZ ;  /* 0x0000000104047890 */ /* 0x000fc8000fffe0ff */
[----:B------:R-:W-:-:S04]  /*2bb0*/  UISETP.NE.AND UP0, UPT, UR4, 0x9, UPT ;  /* 0x000000090400788c */ /* 0x000fc8000bf05270 */
[----:B------:R-:W-:Y:S02]  /*2bc0*/  USEL UR5, URZ, 0x1, UP0 ;  /* 0x00000001ff057887 */ /* 0x000fe40008000000 */
[----:B------:R-:W-:-:S04]  /*2bd0*/  USEL UR4, UR4, URZ, UP0 ;  /* 0x000000ff04047287 */ /* 0x000fc80008000000 */
[----:B------:R-:W-:Y:S01]  /*2be0*/  ULEA UR4, UR4, UR22, 0x3 ;  /* 0x0000001604047291 */ /* 0x000fe2000f8e18ff */
[----:B------:R-:W-:-:S04]  /*2bf0*/  LOP3.LUT R2, R2, UR5, RZ, 0x3c, !PT ;  /* 0x0000000502027c12 */ /* 0x000fc8000f8e3cff */
[----:B------:R-:W-:Y:S01]  /*2c00*/  SHF.L.U32 R2, R2, 0x1f, RZ ;  /* 0x0000001f02027819 */ /* 0x000fe200000006ff */
[----:B-1----:R-:W-:-:S07]  /*2c10*/  IMAD.U32 R0, RZ, RZ, UR4 ;  /* 0x00000004ff007e24 */ /* 0x002fce000f8e00ff */
.L_x_52:
[----:B-1----:R1:W2:Y:S02]  /*2c20*/  SYNCS.PHASECHK.TRANS64.TRYWAIT P0, [R0+URZ], R2 ;  /* 0x00000002000075a7 */ /* 0x0022a400080011ff */
[----:B--2---:R-:W-:Y:S05]  /*2c30*/  @!P0 NANOSLEEP.SYNCS 0x989680 ;  /* 0x009896800000895d */ /* 0x004fea0003900000 */
[----:B------:R-:W2:Y:S02]  /*2c40*/  @!P0 SYNCS.PHASECHK.TRANS64 P0, [R0+URZ], R2 ;  /* 0x00000002000085a7 */ /* 0x000ea400080010ff */
[----:B--23--:R-:W-:Y:S05]  /*2c50*/  @P0 EXIT ;  /* 0x000000000000094d */ /* 0x00cfea0003800000 */
[----:B------:R-:W-:Y:S05]  /*2c60*/  BRA `(.L_x_52) ;  /* 0xfffffffc00ec7947 */ /* 0x000fea000383ffff */
.L_x_23:
[----:B------:R-:W-:-:S04]  /*2c70*/  UISETP.NE.AND UP0, UPT, UR21, URZ, UPT ;  /* 0x000000ff1500728c */ /* 0x000fc8000bf05270 */
[----:B------:R-:W-:-:S09]  /*2c80*/  UISETP.NE.OR UP0, UPT, UR14, 0x1, UP0 ;  /* 0x000000010e00788c */ /* 0x000fd20008705670 */
[----:B------:R-:W-:Y:S05]  /*2c90*/  BRA.U UP0, `(.L_x_53) ;  /* 0x0000000500487547 */ /* 0x000fea000b800000 */
[----:B------:R-:W-:Y:S01]  /*2ca0*/  ISETP.GE.U32.AND P2, PT, R0, 0x2, PT ;  /* 0x000000020000780c */ /* 0x000fe20003f46070 */
[----:B------:R-:W-:Y:S01]  /*2cb0*/  IMAD.MOV.U32 R12, RZ, RZ, 0x1 ;  /* 0x00000001ff0c7424 */ /* 0x000fe200078e00ff */
[----:B------:R-:W-:Y:S02]  /*2cc0*/  CS2R R10, SRZ ;  /* 0x00000000000a7805 */ /* 0x000fe4000001ff00 */
[----:B------:R-:W-:Y:S01]  /*2cd0*/  CS2R R8, SRZ ;  /* 0x0000000000087805 */ /* 0x000fe2000001ff00 */
[----:B------:R-:W-:Y:S01]  /*2ce0*/  UMOV UR4, 0x400 ;  /* 0x0000040000047882 */ /* 0x000fe20000000000 */
[----:B------:R-:W-:Y:S01]  /*2cf0*/  UMOV UR5, URZ ;  /* 0x000000ff00057c82 */ /* 0x000fe20008000000 */
[----:B------:R-:W-:-:S12]  /*2d00*/  ULEA UR21, UR21, UR4, 0x18 ;  /* 0x0000000415157291 */ /* 0x000fd8000f8ec0ff */
.L_x_57:
[----:B------:R-:W-:Y:S02]  /*2d10*/  LEA R2, R8, UR21, 0x3 ;  /* 0x0000001508027c11 */ /* 0x000fe4000f8e18ff */
[----:B------:R-:W-:-:S03]  /*2d20*/  SHF.L.U32 R4, R9, 0x1f, RZ ;  /* 0x0000001f09047819 */ /* 0x000fc600000006ff */
[----:B------:R-:W-:Y:S01]  /*2d30*/  VIADD R5, R2, 0x130 ;  /* 0x0000013002057836 */ /* 0x000fe20000000000 */
[----:B------:R-:W1:Y:S02]  /*2d40*/  SYNCS.PHASECHK.TRANS64.TRYWAIT P0, [R2+URZ+0x120], R4 ;  /* 0x00012004020075a7 */ /* 0x000e6400080011ff */
[----:B-1----:R-:W-:Y:S05]  /*2d50*/  @!P0 BRA `(.L_x_54) ;  /* 0x0000006800108947 */ /* 0x002fea0003800000 */
.L_x_141:
[----:B------:R-:W-:Y:S01]  /*2d60*/  ULEA UR4, UR5, UR21, 0x3 ;  /* 0x0000001505047291 */ /* 0x000fe2000f8e18ff */
[----:B-1----:R-:W-:Y:S01]  /*2d70*/  PRMT R2, RZ, 0x654, R5 ;  /* 0x00000654ff027816 */ /* 0x002fe20000000005 */
[----:B------:R-:W-:Y:S01]  /*2d80*/  @!P2 IMAD.MOV.U32 R4, RZ, RZ, 0x10 ;  /* 0x00000010ff04a424 */ /* 0x000fe200078e00ff */
[----:B------:R-:W-:Y:S01]  /*2d90*/  SHF.L.U32 R5, R12, 0x1f, RZ ;  /* 0x0000001f0c057819 */ /* 0x000fe200000006ff */
[----:B------:R-:W-:Y:S01]  /*2da0*/  UIADD3 UR6, UPT, UPT, UR4, 0xc0, URZ ;  /* 0x000000c004067890 */ /* 0x000fe2000fffe0ff */
[----:B------:R1:W-:Y:S05]  /*2db0*/  SYNCS.ARRIVE.TRANS64.RED.A1T0 RZ, [R2+URZ], RZ ;  /* 0x000000ff02ff79a7 */ /* 0x0003ea00081004ff */
[----:B------:R-:W-:Y:S01]  /*2dc0*/  IMAD.U32 R6, RZ, RZ, UR6 ;  /* 0x00000006ff067e24 */ /* 0x000fe2000f8e00ff */
[----:B------:R-:W2:Y:S04]  /*2dd0*/  SYNCS.PHASECHK.TRANS64.TRYWAIT P0, [UR4+0xd0], R5 ;  /* 0x0000d005ff0075a7 */ /* 0x000ea80008001104 */
[----:B------:R-:W-:Y:S01]  /*2de0*/  PRMT R6, R0, 0x654, R6 ;  /* 0x0000065400067816 */ /* 0x000fe20000000006 */
[----:B-12---:R-:W-:Y:S06]  /*2df0*/  @!P0 BRA `(.L_x_55) ;  /* 0x0000006400fc8947 */ /* 0x006fec0003800000 */
.L_x_143:
[----:B------:R-:W-:Y:S01]  /*2e00*/  ULEA UR6, UR5, UR21, 0x4 ;  /* 0x0000001505067291 */ /* 0x000fe2000f8e20ff */
[----:B------:R-:W-:Y:S01]  /*2e10*/  SEL R3, R6, R3, !P2 ;  /* 0x0000000306037207 */ /* 0x000fe20005000000 */
[----:B------:R-:W-:Y:S01]  /*2e20*/  UIADD3 UR7, UPT, UPT, UR4, 0xc0, URZ ;  /* 0x000000c004077890 */ /* 0x000fe2000fffe0ff */
[----:B-1----:R-:W-:Y:S01]  /*2e30*/  LEA R2, R11, UR21, 0x3 ;  /* 0x000000150b027c11 */ /* 0x002fe2000f8e18ff */
[----:B------:R-:W-:Y:S01]  /*2e40*/  UIADD3 UR6, UPT, UPT, UR6, 0x150, URZ ;  /* 0x0000015006067890 */ /* 0x000fe2000fffe0ff */
[----:B------:R1:W-:Y:S01]  /*2e50*/  @!P2 SYNCS.ARRIVE.TRANS64.RED RZ, [R3+URZ], R4 ;  /* 0x0000000403ffa9a7 */ /* 0x0003e200080004ff */
[----:B------:R-:W-:Y:S01]  /*2e60*/  UIADD3 UR4, UPT, UPT, UR5, 0x1, URZ ;  /* 0x0000000105047890 */ /* 0x000fe2000fffe0ff */
[----:B------:R-:W-:-:S03]  /*2e70*/  VIADD R8, R8, 0x1 ;  /* 0x0000000108087836 */ /* 0x000fc60000000000 */
[----:B------:R-:W-:Y:S02]  /*2e80*/  UISETP.NE.AND UP0, UPT, UR4, 0x2, UPT ;  /* 0x000000020400788c */ /* 0x000fe4000bf05270 */
[----:B------:R-:W-:Y:S01]  /*2e90*/  ISETP.NE.AND P0, PT, R8, 0x2, PT ;  /* 0x000000020800780c */ /* 0x000fe20003f05270 */
[----:B------:R-:W-:Y:S06]  /*2ea0*/  UGETNEXTWORKID.BROADCAST [UR6], [UR7] ;  /* 0x00000000060073ca */ /* 0x000fec0008000100 */
[----:B------:R-:W-:Y:S02]  /*2eb0*/  USEL UR6, URZ, 0x1, UP0 ;  /* 0x00000001ff067887 */ /* 0x000fe40008000000 */
[----:B------:R-:W-:-:S04]  /*2ec0*/  USEL UR5, UR4, URZ, UP0 ;  /* 0x000000ff04057287 */ /* 0x000fc80008000000 */
[----:B------:R-:W-:Y:S02]  /*2ed0*/  LOP3.LUT R12, R12, UR6, RZ, 0x3c, !PT ;  /* 0x000000060c0c7c12 */ /* 0x000fe4000f8e3cff */
[----:B-1----:R-:W-:-:S04]  /*2ee0*/  SHF.L.U32 R4, R10, 0x1f, RZ ;  /* 0x0000001f0a047819 */ /* 0x002fc800000006ff */
[----:B------:R-:W1:Y:S02]  /*2ef0*/  SYNCS.PHASECHK.TRANS64.TRYWAIT P1, [R2+URZ+0xc0], R4 ;  /* 0x0000c004020075a7 */ /* 0x000e6400080211ff */
[----:B-1----:R-:W-:Y:S05]  /*2f00*/  @!P1 BRA `(.L_x_56) ;  /* 0x0000006400d09947 */ /* 0x002fea0003800000 */
.L_x_144:
[C---:B-1----:R-:W-:Y:S01]  /*2f10*/  LEA R4, R11.reuse, UR21, 0x4 ;  /* 0x000000150b047c11 */ /* 0x042fe2000f8e20ff */
[----:B------:R-:W-:Y:S01]  /*2f20*/  VIADD R2, R2, 0xd0 ;  /* 0x000000d002027836 */ /* 0x000fe20000000000 */
[----:B------:R-:W-:Y:S01]  /*2f30*/  SEL R8, R8, RZ, P0 ;  /* 0x000000ff08087207 */ /* 0x000fe20000000000 */
[----:B------:R-:W-:-:S03]  /*2f40*/  VIADD R11, R11, 0x1 ;  /* 0x000000010b0b7836 */ /* 0x000fc60000000000 */
[----:B------:R-:W1:Y:S01]  /*2f50*/  LDS.128 R4, [R4+0x150] ;  /* 0x0001500004047984 */ /* 0x000e620000000c00 */
[----:B------:R-:W-:Y:S02]  /*2f60*/  PRMT R2, RZ, 0x654, R2 ;  /* 0x00000654ff027816 */ /* 0x000fe40000000002 */
[C---:B------:R-:W-:Y:S01]  /*2f70*/  ISETP.NE.AND P1, PT, R11.reuse, 0x2, PT ;  /* 0x000000020b00780c */ /* 0x040fe20003f25270 */
[----:B------:R-:W-:Y:S01]  /*2f80*/  @!PT LDS RZ, [RZ] ;  /* 0x00000000fffff984 */ /* 0x000fe20000000800 */
[----:B------:R-:W-:Y:S01]  /*2f90*/  @!PT LDS RZ, [RZ] ;  /* 0x00000000fffff984 */ /* 0x000fe20000000800 */
[----:B------:R-:W-:Y:S01]  /*2fa0*/  @!PT LDS RZ, [RZ] ;  /* 0x00000000fffff984 */ /* 0x000fe20000000800 */
[----:B------:R-:W-:Y:S01]  /*2fb0*/  @!PT LDS RZ, [RZ] ;  /* 0x00000000fffff984 */ /* 0x000fe20000000800 */
[----:B------:R2:W-:Y:S06]  /*2fc0*/  MEMBAR.ALL.CTA ;  /* 0x0000000000007992 */ /* 0x0005ec0000008000 */
[----:B--2---:R-:W2:Y:S01]  /*2fd0*/  FENCE.VIEW.ASYNC.S ;  /* 0x00000000000073c6 */ /* 0x004ea20000000000 */
[----:B------:R-:W-:Y:S01]  /*2fe0*/  SEL R11, R11, RZ, P1 ;  /* 0x000000ff0b0b7207 */ /* 0x000fe20000800000 */
[----:B--2---:R2:W-:Y:S01]  /*2ff0*/  SYNCS.ARRIVE.TRANS64.RED.A1T0 RZ, [R2+URZ], RZ ;  /* 0x000000ff02ff79a7 */ /* 0x0045e200081004ff */
[----:B-1----:R-:W-:-:S02]  /*3000*/  LOP3.LUT P3, RZ, R6, 0x1, RZ, 0xc0, !PT ;  /* 0x0000000106ff7812 */ /* 0x002fc4000786c0ff */
[----:B------:R-:W-:-:S04]  /*3010*/  SEL R4, RZ, 0x1, P1 ;  /* 0x00000001ff047807 */ /* 0x000fc80000800000 */
[----:B------:R-:W-:Y:S02]  /*3020*/  LOP3.LUT R10, R10, R4, RZ, 0x3c, !PT ;  /* 0x000000040a0a7212 */ /* 0x000fe400078e3cff */
[----:B--2---:R-:W-:-:S04]  /*3030*/  SEL R2, RZ, 0x1, P0 ;  /* 0x00000001ff027807 */ /* 0x004fc80000000000 */
[----:B------:R-:W-:Y:S01]  /*3040*/  LOP3.LUT R9, R9, R2, RZ, 0x3c, !PT ;  /* 0x0000000209097212 */ /* 0x000fe200078e3cff */
[----:B------:R-:W-:Y:S06]  /*3050*/  @P3 BRA `(.L_x_57) ;  /* 0xfffffffc002c3947 */ /* 0x000fec000383ffff */
[----:B------:R-:W-:Y:S01]  /*3060*/  ULEA UR4, UR5, UR21, 0x3 ;  /* 0x0000001505047291 */ /* 0x000fe2000f8e18ff */
[----:B------:R-:W-:-:S08]  /*3070*/  SHF.L.U32 R2, R12, 0x1f, RZ ;  /* 0x0000001f0c027819 */ /* 0x000fd000000006ff */
[----:B------:R-:W1:Y:S02]  /*3080*/  SYNCS.PHASECHK.TRANS64 P0, [UR4+0xd0], R2 ;  /* 0x0000d002ff0075a7 */ /* 0x000e640008001004 */
[----:B-1----:R-:W-:Y:S05]  /*3090*/  @P0 BRA `(.L_x_58) ;  /* 0x0000000000080947 */ /* 0x002fea0003800000 */
[----:B------:R-:W1:Y:S02]  /*30a0*/  SYNCS.PHASECHK.TRANS64.TRYWAIT P0, [UR4+0xd0], R2 ;  /* 0x0000d002ff0075a7 */ /* 0x000e640008001104 */
[----:B-1----:R-:W-:Y:S05]  /*30b0*/  @!P0 BRA `(.L_x_59) ;  /* 0x0000006400788947 */ /* 0x002fea0003800000 */
.L_x_58:
[----:B------:R-:W-:-:S04]  /*30c0*/  UIADD3 UR6, UPT, UPT, UR5, 0x1, URZ ;  /* 0x0000000105067890 */ /* 0x000fc8000fffe0ff */
[----:B------:R-:W-:-:S04]  /*30d0*/  UISETP.NE.AND UP0, UPT, UR6, 0x2, UPT ;  /* 0x000000020600788c */ /* 0x000fc8000bf05270 */
[----:B------:R-:W-:Y:S02]  /*30e0*/  USEL UR7, URZ, 0x1, UP0 ;  /* 0x00000001ff077887 */ /* 0x000fe40008000000 */
[----:B------:R-:W-:-:S04]  /*30f0*/  USEL UR6, UR6, URZ, UP0 ;  /* 0x000000ff06067287 */ /* 0x000fc80008000000 */
[----:B------:R-:W-:Y:S01]  /*3100*/  ULEA UR6, UR6, UR21, 0x3 ;  /* 0x0000001506067291 */ /* 0x000fe2000f8e18ff */
[----:B-1----:R-:W-:-:S04]  /*3110*/  LOP3.LUT R2, R12, UR7, RZ, 0x3c, !PT ;  /* 0x000000070c027c12 */ /* 0x002fc8000f8e3cff */
[----:B------:R-:W-:-:S04]  /*3120*/  SHF.L.U32 R0, R2, 0x1f, RZ ;  /* 0x0000001f02007819 */ /* 0x000fc800000006ff */
[----:B------:R-:W1:Y:S02]  /*3130*/  SYNCS.PHASECHK.TRANS64 P0, [UR6+0xd0], R0 ;  /* 0x0000d000ff0075a7 */ /* 0x000e640008001006 */
[----:B-1----:R-:W-:Y:S05]  /*3140*/  @P0 EXIT ;  /* 0x000000000000094d */ /* 0x002fea0003800000 */
[----:B------:R-:W-:Y:S02]  /*3150*/  SHF.L.U32 R2, R2, 0x1f, RZ ;  /* 0x0000001f02027819 */ /* 0x000fe400000006ff */
[----:B------:R-:W-:-:S07]  /*3160*/  MOV R0, UR6 ;  /* 0x0000000600007c02 */ /* 0x000fce0008000f00 */
.L_x_60:
[----:B-1----:R1:W2:Y:S02]  /*3170*/  SYNCS.PHASECHK.TRANS64.TRYWAIT P0, [R0+URZ+0xd0], R2 ;  /* 0x0000d002000075a7 */ /* 0x0022a400080011ff */
[----:B--2---:R-:W-:Y:S05]  /*3180*/  @!P0 NANOSLEEP.SYNCS 0x989680 ;  /* 0x009896800000895d */ /* 0x004fea0003900000 */
[----:B------:R-:W2:Y:S02]  /*3190*/  @!P0 SYNCS.PHASECHK.TRANS64 P0, [R0+URZ+0xd0], R2 ;  /* 0x0000d002000085a7 */ /* 0x000ea400080010ff */
[----:B--2---:R-:W-:Y:S05]  /*31a0*/  @P0 EXIT ;  /* 0x000000000000094d */ /* 0x004fea0003800000 */
[----:B------:R-:W-:Y:S05]  /*31b0*/  BRA `(.L_x_60) ;  /* 0xfffffffc00ec7947 */ /* 0x000fea000383ffff */
.L_x_53:
[----:B------:R-:W-:Y:S05]  /*31c0*/  BRA.U UP5, `(.L_x_61) ;  /* 0x0000000d05987547 */ /* 0x000fea000b800000 */
[----:B------:R-:W-:Y:S01]  /*31d0*/  UMOV UR4, 0x40 ;  /* 0x0000004000047882 */ /* 0x000fe20000000000 */
[----:B------:R-:W-:Y:S01]  /*31e0*/  NOP ;  /* 0x0000000000007918 */ /* 0x000fe20000000000 */
[----:B------:R-:W-:-:S03]  /*31f0*/  ULEA UR5, UR21, UR4, 0x18 ;  /* 0x0000000415057291 */ /* 0x000fc6000f8ec0ff */
[----:B------:R-:W-:Y:S02]  /*3200*/  UMOV UR4, 0x400 ;  /* 0x0000040000047882 */ /* 0x000fe40000000000 */
[----:B------:R-:W-:-:S04]  /*3210*/  ULEA UR21, UR21, UR4, 0x18 ;  /* 0x0000000415157291 */ /* 0x000fc8000f8ec0ff */
[----:B------:R-:W1:Y:S02]  /*3220*/  LDS.U8 R0, [UR5+0x1c] ;  /* 0x00001c05ff007984 */ /* 0x000e640008000000 */
[----:B-1----:R-:W-:-:S13]  /*3230*/  ISETP.NE.AND P0, PT, R0, RZ, PT ;  /* 0x000000ff0000720c */ /* 0x002fda0003f05270 */
[----:B------:R-:W-:Y:S05]  /*3240*/  @P0 BRA `(.L_x_62) ;  /* 0x0000000000580947 */ /* 0x000fea0003800000 */
[----:B------:R-:W-:-:S13]  /*3250*/  ELECT P0, URZ, PT ;  /* 0x0000000000ff782f */ /* 0x000fda0003800000 */
[----:B------:R-:W-:Y:S05]  /*3260*/  @!P0 BRA `(.L_x_63) ;  /* 0x0000000000608947 */ /* 0x000fea0003800000 */
[----:B------:R-:W-:Y:S01]  /*3270*/  UMOV UR4, 0x10 ;  /* 0x0000001000047882 */ /* 0x000fe20000000000 */
[----:B------:R-:W-:Y:S01]  /*3280*/  HFMA2 R0, -RZ, RZ, 0, 5.9604644775390625e-08 ;  /* 0x00000001ff007431 */ /* 0x000fe200000001ff */
[----:B------:R-:W-:-:S03]  /*3290*/  MOV R2, 0xffff ;  /* 0x0000ffff00027802 */ /* 0x000fc60000000f00 */
[----:B------:R-:W-:Y:S04]  /*32a0*/  DEPBAR.LE SB1, 0x36 ;  /* 0x00009d800000791a */ /* 0x000fe80000000000 */
[----:B------:R-:W1:Y:S02]  /*32b0*/  UTCATOMSWS.FIND_AND_SET.ALIGN UP0, UR4, UR4 ;  /* 0x00000004000475e3 */ /* 0x000e640008000800 */
[----:B-1----:R-:W-:Y:S01]  /*32c0*/  MOV R4, UR4 ;  /* 0x0000000400047c02 */ /* 0x002fe20008000f00 */
[----:B------:R-:W-:Y:S06]  /*32d0*/  BRA.U UP0, `(.L_x_64) ;  /* 0x0000000100187547 */ /* 0x000fec000b800000 */
.L_x_65:
[----:B------:R-:W-:Y:S05]  /*32e0*/  NANOSLEEP 0x64 ;  /* 0x000000640000795d */ /* 0x000fea0003800000 */
[----:B------:R-:W-:-:S05]  /*32f0*/  UMOV UR4, 0x10 ;  /* 0x0000001000047882 */ /* 0x000fca0000000000 */
[----:B------:R-:W-:Y:S04]  /*3300*/  DEPBAR.LE SB1, 0x36 ;  /* 0x00009d800000791a */ /* 0x000fe80000000000 */
[----:B------:R-:W1:Y:S02]  /*3310*/  UTCATOMSWS.FIND_AND_SET.ALIGN UP0, UR4, UR4 ;  /* 0x00000004000475e3 */ /* 0x000e640008000800 */
[----:B-1----:R-:W-:Y:S01]  /*3320*/  MOV R4, UR4 ;  /* 0x0000000400047c02 */ /* 0x002fe20008000f00 */
[----:B------:R-:W-:Y:S05]  /*3330*/  BRA.U !UP0, `(.L_x_65) ;  /* 0xfffffffd08e87547 */ /* 0x000fea000b83ffff */
.L_x_64:
[-C--:B------:R-:W-:Y:S02]  /*3340*/  SHF.L.U32 R2, R2, R4.reuse, RZ ;  /* 0x0000000402027219 */ /* 0x080fe400000006ff */
[----:B------:R-:W-:Y:S01]  /*3350*/  SHF.L.U32 R0, R0, R4, RZ ;  /* 0x0000000400007219 */ /* 0x000fe200000006ff */
[----:B------:R-:W-:Y:S02]  /*3360*/  IMAD.SHL.U32 R4, R4, 0x20, RZ ;  /* 0x0000002004047824 */ /* 0x000fe400078e00ff */
[----:B------:R1:W-:Y:S04]  /*3370*/  ATOMS.OR RZ, [UR5+0x14], R2 ;  /* 0x00001402ffff798c */ /* 0x0003e8000b000005 */
[----:B------:R1:W-:Y:S04]  /*3380*/  ATOMS.OR RZ, [UR5+0x18], R0 ;  /* 0x00001800ffff798c */ /* 0x0003e8000b000005 */
[----:B------:R1:W-:Y:S01]  /*3390*/  STS [UR21+0x170], R4 ;  /* 0x00017004ff007988 */ /* 0x0003e20008000815 */
[----:B------:R-:W-:Y:S05]  /*33a0*/  BRA `(.L_x_63) ;  /* 0x0000000000107947 */ /* 0x000fea0003800000 */
.L_x_62:
[----:B------:R-:W-:Y:S02]  /*33b0*/  MOV R0, 0xffffffff ;  /* 0xffffffff00007802 */ /* 0x000fe40000000f00 */
[----:B------:R-:W-:-:S03]  /*33c0*/  MOV R4, 0x33f0 ;  /* 0x000033f000047802 */ /* 0x000fc60000000f00 */
[----:B------:R1:W-:Y:S04]  /*33d0*/  STS [UR21+0x170], R0 ;  /* 0x00017000ff007988 */ /* 0x0003e80008000815 */
[----:B-1---5:R-:W-:Y:S05]  /*33e0*/  CALL.REL.NOINC `($__internal_1_$__cuda_sm10x_tcgen05_guardrail_trap_phase_invalid_during_alloc) ;  /* 0x00000068000c7944 */ /* 0x022fea0003c00000 */
.L_x_63:
[----:B------:R-:W-:Y:S05]  /*33f0*/  WARPSYNC.ALL ;  /* 0x0000000000007948 */ /* 0x000fea0003800000 */
[----:B------:R-:W2:Y:S01]  /*3400*/  S2UR UR4, SR_CgaCtaId ;  /* 0x00000000000479c3 */ /* 0x000ea20000008800 */
[----:B------:R-:W-:Y:S01]  /*3410*/  UMOV UR18, 0x400 ;  /* 0x0000040000127882 */ /* 0x000fe20000000000 */
[----:B------:R-:W-:-:S06]  /*3420*/  NOP ;  /* 0x0000000000007918 */ /* 0x000fcc0000000000 */
[----:B------:R-:W-:Y:S06]  /*3430*/  BAR.ARV 0x6, 0xa0 ;  /* 0x0182800000007b1d */ /* 0x000fec0000002000 */
[----:B------:R-:W3:Y:S01]  /*3440*/  LDCU UR5, c[0x0][0x38c] ;  /* 0x00007180ff0577ac */ /* 0x000ee20008000800 */
[----:B------:R-:W-:Y:S01]  /*3450*/  LOP3.LUT R3, R3, 0xffff, RZ, 0xc0, !PT ;  /* 0x0000ffff03037812 */ /* 0x000fe200078ec0ff */
[----:B------:R-:W-:Y:S01]  /*3460*/  IMAD.MOV.U32 R11, RZ, RZ, 0x1 ;  /* 0x00000001ff0b7424 */ /* 0x000fe200078e00ff */
[----:B------:R-:W-:Y:S01]  /*3470*/  CS2R R8, SRZ ;  /* 0x0000000000087805 */ /* 0x000fe2000001ff00 */
[----:B------:R-:W4:Y:S01]  /*3480*/  LDCU UR8, c[0x0][0x38c] ;  /* 0x00007180ff0877ac */ /* 0x000f220008000800 */
[----:B------:R-:W-:Y:S01]  /*3490*/  R2UR UR20, R3 ;  /* 0x00000000031472ca */ /* 0x000fe200000e0000 */
[----:B------:R-:W-:Y:S01]  /*34a0*/  IMAD.MOV.U32 R10, RZ, RZ, RZ ;  /* 0x000000ffff0a7224 */ /* 0x000fe200078e00ff */
[----:B------:R-:W-:Y:S01]  /*34b0*/  UMOV UR22, URZ ;  /* 0x000000ff00167c82 */ /* 0x000fe20008000000 */
[----:B------:R-:W-:Y:S01]  /*34c0*/  UMOV UR14, URZ ;  /* 0x000000ff000e7c82 */ /* 0x000fe20008000000 */
[----:B--2---:R-:W-:Y:S01]  /*34d0*/  ULEA UR18, UR4, UR18, 0x18 ;  /* 0x0000001204127291 */ /* 0x004fe2000f8ec0ff */
[----:B------:R-:W-:Y:S01]  /*34e0*/  UMOV UR26, 0x0 ;  /* 0x00000000001a7882 */ /* 0x000fe20000000000 */
[----:B------:R-:W-:-:S02]  /*34f0*/  UMOV UR27, 0x4380010 ;  /* 0x04380010001b7882 */ /* 0x000fc40000000000 */
[----:B------:R-:W-:Y:S02]  /*3500*/  UIADD3 UR6, UPT, UPT, UR18, 0xe400, URZ ;  /* 0x0000e40012067890 */ /* 0x000fe4000fffe0ff */
[----:B------:R-:W-:Y:S02]  /*3510*/  UIADD3 UR7, UPT, UPT, UR18, 0x17400, URZ ;  /* 0x0001740012077890 */ /* 0x000fe4000fffe0ff */
[----:B---3--:R-:W-:Y:S01]  /*3520*/  UIADD3 UR5, UPT, UPT, UR5, 0x1f, URZ ;  /* 0x0000001f05057890 */ /* 0x008fe2000fffe0ff */
[----:B-1----:R-:W1:Y:S01]  /*3530*/  LDS R0, [UR18+0x170] ;  /* 0x00017012ff007984 */ /* 0x002e620008000800 */
[----:B------:R-:W-:Y:S02]  /*3540*/  USHF.R.U32.HI UR6, URZ, 0x4, UR6 ;  /* 0x00000004ff067899 */ /* 0x000fe40008011606 */
[----:B------:R-:W-:Y:S02]  /*3550*/  USHF.R.S32.HI UR4, URZ, 0x1f, UR5 ;  /* 0x0000001fff047899 */ /* 0x000fe40008011405 */
[----:B------:R-:W-:-:S02]  /*3560*/  ULOP3.LUT UR6, UR6, 0x3fff, URZ, 0xc0, !UPT ;  /* 0x00003fff06067892 */ /* 0x000fc4000f8ec0ff */
[----:B------:R-:W-:Y:S02]  /*3570*/  ULEA.HI UR4, UR4, UR5, URZ, 0x5 ;  /* 0x0000000504047291 */ /* 0x000fe4000f8f28ff */
[----:B------:R-:W-:Y:S02]  /*3580*/  USHF.R.U32.HI UR5, URZ, 0x4, UR7 ;  /* 0x00000004ff057899 */ /* 0x000fe40008011607 */
[----:B------:R-:W-:Y:S02]  /*3590*/  USHF.R.S32.HI UR28, URZ, 0x5, UR4 ;  /* 0x00000005ff1c7899 */ /* 0x000fe40008011404 */
[----:B------:R-:W-:Y:S02]  /*35a0*/  ULOP3.LUT UR4, UR5, 0x3fff, URZ, 0xc0, !UPT ;  /* 0x00003fff05047892 */ /* 0x000fe4000f8ec0ff */
[----:B------:R-:W-:Y:S02]  /*35b0*/  UISETP.LT.AND UP0, UPT, UR28, 0x1, UPT ;  /* 0x000000011c00788c */ /* 0x000fe4000bf01270 */
[----:B------:R-:W-:-:S02]  /*35c0*/  ULOP3.LUT UR21, UR6, 0x10000, URZ, 0xfc, !UPT ;  /* 0x0001000006157892 */ /* 0x000fc4000f8efcff */
[----:B------:R-:W-:Y:S02]  /*35d0*/  USEL UR29, UR28, 0x1, !UP0 ;  /* 0x000000011c1d7887 */ /* 0x000fe4000c000000 */
[----:B------:R-:W-:Y:S02]  /*35e0*/  ULOP3.LUT UR4, UR4, 0x10000, URZ, 0xfc, !UPT ;  /* 0x0001000004047892 */ /* 0x000fe4000f8efcff */
[----:B------:R-:W-:Y:S02]  /*35f0*/  UIADD3 UR29, UPT, UPT, -UR29, URZ, URZ ;  /* 0x000000ff1d1d7290 */ /* 0x000fe4000fffe1ff */
[----:B----4-:R-:W-:Y:S01]  /*3600*/  UISETP.GE.AND UP4, UPT, UR8, 0x1, UPT ;  /* 0x000000010800788c */ /* 0x010fe2000bf86270 */
[----:B------:R-:W-:Y:S01]  /*3610*/  UMOV UR24, 0x0 ;  /* 0x0000000000187882 */ /* 0x000fe20000000000 */
[----:B------:R-:W-:Y:S01]  /*3620*/  UMOV UR25, 0x4380010 ;  /* 0x0438001000197882 */ /* 0x000fe20000000000 */
[----:B-1----:R-:W-:-:S15]  /*3630*/  R2UR UR30, R0 ;  /* 0x00000000001e72ca */ /* 0x002fde00000e0000 */
.L_x_72:
[----:B------:R-:W-:Y:S02]  /*3640*/  LEA R0, R10, UR18, 0x3 ;  /* 0x000000120a007c11 */ /* 0x000fe4000f8e18ff */
[----:B------:R-:W-:Y:S02]  /*3650*/  SHF.L.U32 R2, R9, 0x1f, RZ ;  /* 0x0000001f09027819 */ /* 0x000fe400000006ff */
[----:B------:R-:W-:Y:S01]  /*3660*/  PLOP3.LUT P0, PT, PT, PT, UP4, 0x80, 0x8 ;  /* 0x000000000008781c */ /* 0x000fe20003f0f048 */
[----:B------:R-:W-:Y:S01]  /*3670*/  VIADD R3, R0, 0xd0 ;  /* 0x000000d000037836 */ /* 0x000fe20000000000 */
[----:B-1----:R-:W1:Y:S02]  /*3680*/  SYNCS.PHASECHK.TRANS64.TRYWAIT P1, [R0+URZ+0xc0], R2 ;  /* 0x0000c002000075a7 */ /* 0x002e6400080211ff */
[----:B-1----:R-:W-:Y:S09]  /*3690*/  @!P1 BRA `(.L_x_66) ;  /* 0x0000006000189947 */ /* 0x002ff20003800000 */
.L_x_146:
[----:B------:R-:W-:Y:S01]  /*36a0*/  LEA R4, R10, UR18, 0x4 ;  /* 0x000000120a047c11 */ /* 0x000fe2000f8e20ff */
[----:B------:R-:W-:Y:S01]  /*36b0*/  @UP4 ULEA UR5, UR14, UR18, 0x3 ;  /* 0x000000120e054291 */ /* 0x000fe2000f8e18ff */
[----:B------:R-:W-:Y:S01]  /*36c0*/  PLOP3.LUT P1, PT, PT, PT, PT, 0x80, 0x8 ;  /* 0x000000000008781c */ /* 0x000fe20003f2f070 */
[----:B------:R-:W-:Y:S01]  /*36d0*/  ULEA UR23, UR22, UR18, 0x3 ;  /* 0x0000001216177291 */ /* 0x000fe2000f8e18ff */
[----:B------:R-:W-:Y:S02]  /*36e0*/  PRMT R3, RZ, 0x654, R3 ;  /* 0x00000654ff037816 */ /* 0x000fe40000000003 */
[----:B------:R-:W2:Y:S01]  /*36f0*/  LDS.128 R4, [R4+0x150] ;  /* 0x0001500004047984 */ /* 0x000ea20000000c00 */
[----:B-1----:R-:W-:Y:S02]  /*3700*/  @P0 SHF.L.U32 R2, R8, 0x1f, RZ ;  /* 0x0000001f08020819 */ /* 0x002fe400000006ff */
[----:B------:R-:W-:Y:S01]  /*3710*/  SHF.L.U32 R0, R11, 0x1f, RZ ;  /* 0x0000001f0b007819 */ /* 0x000fe200000006ff */
[----:B------:R-:W-:Y:S01]  /*3720*/  @!PT LDS RZ, [RZ] ;  /* 0x00000000fffff984 */ /* 0x000fe20000000800 */
[----:B------:R-:W-:Y:S01]  /*3730*/  @!PT LDS RZ, [RZ] ;  /* 0x00000000fffff984 */ /* 0x000fe20000000800 */
[----:B------:R-:W-:Y:S01]  /*3740*/  @!PT LDS RZ, [RZ] ;  /* 0x00000000fffff984 */ /* 0x000fe20000000800 */
[----:B------:R-:W-:Y:S01]  /*3750*/  @!PT LDS RZ, [RZ] ;  /* 0x00000000fffff984 */ /* 0x000fe20000000800 */
[----:B------:R1:W-:Y:S06]  /*3760*/  MEMBAR.ALL.CTA ;  /* 0x0000000000007992 */ /* 0x0003ec0000008000 */
[----:B-1----:R-:W1:Y:S02]  /*3770*/  FENCE.VIEW.ASYNC.S ;  /* 0x00000000000073c6 */ /* 0x002e640000000000 */
[----:B-1----:R1:W-:Y:S01]  /*3780*/  SYNCS.ARRIVE.TRANS64.RED.A1T0 RZ, [R3+URZ], RZ ;  /* 0x000000ff03ff79a7 */ /* 0x0023e200081004ff */
[----:B------:R1:W3:Y:S01]  /*3790*/  @P0 SYNCS.PHASECHK.TRANS64.TRYWAIT P1, [UR5], R2 ;  /* 0x00000002ff0005a7 */ /* 0x0002e20008021105 */
[----:B------:R-:W-:-:S04]  /*37a0*/  ULEA.HI UR5, UR22, UR22, URZ, 0x1 ;  /* 0x0000001616057291 */ /* 0x000fc8000f8f08ff */
[----:B------:R-:W-:Y:S02]  /*37b0*/  ULOP3.LUT UR6, UR5, 0xffe, URZ, 0xc0, !UPT ;  /* 0x00000ffe05067892 */ /* 0x000fe4000f8ec0ff */
[----:B------:R-:W-:Y:S02]  /*37c0*/  USHF.R.U32.HI UR19, URZ, 0x1, UR5 ;  /* 0x00000001ff137899 */ /* 0x000fe40008011605 */
[----:B------:R-:W-:Y:S02]  /*37d0*/  UIADD3 UR5, UPT, UPT, -UR6, UR22, URZ ;  /* 0x0000001606057290 */ /* 0x000fe4000fffe1ff */
[----:B------:R-:W-:-:S04]  /*37e0*/  UIMAD UR19, UR19, 0xe0, UR30 ;  /* 0x000000e0131378a4 */ /* 0x000fc8000f8e021e */
[----:B------:R-:W-:Y:S01]  /*37f0*/  ULEA UR19, UR5, UR19, 0x14 ;  /* 0x0000001305137291 */ /* 0x000fe2000f8ea0ff */
[----:B------:R-:W4:Y:S02]  /*3800*/  SYNCS.PHASECHK.TRANS64.TRYWAIT P0, [UR23+0x100], R0 ;  /* 0x00010000ff0075a7 */ /* 0x000f240008001117 */
[----:B-1234-:R-:W-:Y:S09]  /*3810*/  @!P0 BRA `(.L_x_67) ;  /* 0x0000005c00cc8947 */ /* 0x01eff20003800000 */
.L_x_148:
[----:B------:R-:W-:Y:S01]  /*3820*/  IADD3 R10, PT, PT, R10, 0x1, RZ ;  /* 0x000000010a0a7810 */ /* 0x000fe20007ffe0ff */
[----:B------:R-:W-:Y:S06]  /*3830*/  BRA.U !UP4, `(.L_x_68) ;  /* 0x000000010c987547 */ /* 0x000fec000b800000 */
[----:B------:R-:W-:Y:S01]  /*3840*/  UPLOP3.LUT UP2, UPT, UPT, UPT, UPT, 0x40, 0x4 ;  /* 0x000000000004789c */ /* 0x000fe20003f4e870 */
[----:B------:R-:W-:Y:S01]  /*3850*/  UMOV UR16, UR29 ;  /* 0x0000001d00107c82 */ /* 0x000fe20008000000 */
[----:B------:R-:W-:Y:S01]  /*3860*/  UMOV UR15, UR28 ;  /* 0x0000001c000f7c82 */ /* 0x000fe20008000000 */
[----:B------:R-:W-:-:S08]  /*3870*/  UMOV UR5, UR14 ;  /* 0x0000000e00057c82 */ /* 0x000fd00008000000 */
.L_x_71:
[----:B------:R-:W-:Y:S02]  /*3880*/  UIADD3 UR16, UPT, UPT, UR16, 0x1, URZ ;  /* 0x0000000110107890 */ /* 0x000fe4000fffe0ff */
[----:B--2---:R-:W-:Y:S02]  /*3890*/  ULEA UR7, UR5, UR18, 0x3 ;  /* 0x0000001205077291 */ /* 0x004fe4000f8e18ff */
[----:B------:R-:W-:Y:S01]  /*38a0*/  UISETP.NE.AND UP3, UPT, UR16, URZ, UPT ;  /* 0x000000ff1000728c */ /* 0x000fe2000bf65270 */
[----:B---3--:R-:W-:Y:S10]  /*38b0*/  @P1 BRA `(.L_x_69) ;  /* 0x00000000000c1947 */ /* 0x008ff40003800000 */
[----:B-1----:R-:W-:Y:S04]  /*38c0*/  SHF.L.U32 R2, R8, 0x1f, RZ ;  /* 0x0000001f08027819 */ /* 0x002fe800000006ff */
[----:B------:R-:W1:Y:S02]  /*38d0*/  SYNCS.PHASECHK.TRANS64.TRYWAIT P0, [UR7], R2 ;  /* 0x00000002ff0075a7 */ /* 0x000e640008001107 */
[----:B-1----:R-:W-:Y:S05]  /*38e0*/  @!P0 BRA `(.L_x_70) ;  /* 0x0000005c00b08947 */ /* 0x002fea0003800000 */
.L_x_69:
[----:B------:R-:W-:Y:S01]  /*38f0*/  UISETP.NE.AND UP0, UPT, UR15, 0x1, UPT ;  /* 0x000000010f00788c */ /* 0x000fe2000bf05270 */
[----:B------:R-:W-:Y:S01]  /*3900*/  PLOP3.LUT P1, PT, PT, PT, PT, 0x80, 0x8 ;  /* 0x000000000008781c */ /* 0x000fe20003f2f070 */
[----:B------:R-:W-:Y:S02]  /*3910*/  UIADD3 UR6, UPT, UPT, UR5, 0x1, URZ ;  /* 0x0000000105067890 */ /* 0x000fe4000fffe0ff */
[----:B------:R-:W-:Y:S02]  /*3920*/  UIADD3 UR17, UPT, UPT, UR7, 0x48, URZ ;  /* 0x0000004807117890 */ /* 0x000fe4000fffe0ff */
[----:B------:R-:W-:Y:S01]  /*3930*/  UISETP.NE.AND UP1, UPT, UR6, 0x9, UPT ;  /* 0x000000090600788c */ /* 0x000fe2000bf25270 */
[----:B------:R-:W-:Y:S01]  /*3940*/  PLOP3.LUT P0, PT, PT, PT, UP0, 0x80, 0x8 ;  /* 0x000000000008781c */ /* 0x000fe20003f0f008 */
[----:B------:R-:W-:Y:S02]  /*3950*/  UIADD3 UR15, UPT, UPT, UR15, -0x1, URZ ;  /* 0xffffffff0f0f7890 */ /* 0x000fe4000fffe0ff */
[----:B------:R-:W-:Y:S02]  /*3960*/  USEL UR8, URZ, 0x1, UP1 ;  /* 0x00000001ff087887 */ /* 0x000fe40008800000 */
[----:B------:R-:W-:Y:S01]  /*3970*/  USEL UR14, UR6, URZ, UP1 ;  /* 0x000000ff060e7287 */ /* 0x000fe20008800000 */
[----:B------:R-:W-:Y:S01]  /*3980*/  UMOV UR7, 0x80004020 ;  /* 0x8000402000077882 */ /* 0x000fe20000000000 */
[----:B------:R-:W-:Y:S02]  /*3990*/  UMOV UR9, 0x80004020 ;  /* 0x8000402000097882 */ /* 0x000fe40000000000 */
[----:B------:R-:W-:Y:S01]  /*39a0*/  @UP0 ULEA UR6, UR14, UR18, 0x3 ;  /* 0x000000120e060291 */ /* 0x000fe2000f8e18ff */
[----:B------:R-:W-:Y:S01]  /*39b0*/  LOP3.LUT R8, R8, UR8, RZ, 0x3c, !PT ;  /* 0x0000000808087c12 */ /* 0x000fe2000f8e3cff */
[----:B------:R-:W-:Y:S01]  /*39c0*/  ULEA UR8, UR5, UR21, 0x8 ;  /* 0x0000001505087291 */ /* 0x000fe2000f8e40ff */
[----:B------:R-:W-:Y:S02]  /*39d0*/  UMOV UR13, 0x80004020 ;  /* 0x80004020000d7882 */ /* 0x000fe40000000000 */
[----:B-1----:R-:W-:Y:S01]  /*39e0*/  @P0 SHF.L.U32 R0, R8, 0x1f, RZ ;  /* 0x0000001f08000819 */ /* 0x002fe200000006ff */
[----:B------:R-:W-:Y:S01]  /*39f0*/  UIADD3 UR10, UPT, UPT, UR8, 0x2, URZ ;  /* 0x00000002080a7890 */ /* 0x000fe2000fffe0ff */
[----:B------:R-:W-:Y:S02]  /*3a00*/  UMOV UR11, 0x80004020 ;  /* 0x80004020000b7882 */ /* 0x000fe40000000000 */
[----:B------:R2:W3:Y:S01]  /*3a10*/  @P0 SYNCS.PHASECHK.TRANS64.TRYWAIT P1, [UR6], R0 ;  /* 0x00000000ff0005a7 */ /* 0x0004e20008021106 */
[----:B------:R-:W-:Y:S03]  /*3a20*/  UIMAD UR6, UR5, 0x380, UR4 ;  /* 0x00000380050678a4 */ /* 0x000fe6000f8e0204 */
[----:B------:R-:W-:Y:S01]  /*3a30*/  UMOV UR5, UR14 ;  /* 0x0000000e00057c82 */ /* 0x000fe20008000000 */
[----:B------:R-:W-:Y:S05]  /*3a40*/  UIADD3 UR12, UPT, UPT, UR6, 0x2, URZ ;  /* 0x00000002060c7890 */ /* 0x000fea000fffe0ff */
[----:B------:R2:W-:Y:S01]  /*3a50*/  UTCHMMA gdesc[UR8], gdesc[UR6], tmem[UR19], tmem[UR26], idesc[UR27], UP2 ;  /* 0x00ff1a06080075ea */ /* 0x0005e20009000013 */
[----:B------:R-:W-:Y:S03]  /*3a60*/  UPLOP3.LUT UP2, UPT, UPT, UPT, UPT, 0x80, 0x8 ;  /* 0x000000000008789c */ /* 0x000fe60003f4f070 */
[----:B------:R2:W-:Y:S01]  /*3a70*/  UTCHMMA gdesc[UR10], gdesc[UR12], tmem[UR19], tmem[UR24], idesc[UR25], UPT ;  /* 0x00ff180c0a0075ea */ /* 0x0005e2000b800013 */
[----:B------:R2:W-:Y:S01]  /*3a80*/  UTCBAR.MULTICAST [UR17], URZ, UR20 ;  /* 0x000000ff110073e9 */ /* 0x0005e20008000814 */
[----:B------:R-:W-:Y:S06]  /*3a90*/  BRA.U UP3, `(.L_x_71) ;  /* 0xfffffffd03787547 */ /* 0x000fec000b83ffff */
.L_x_68:
[----:B------:R-:W-:Y:S01]  /*3aa0*/  UIADD3 UR5, UPT, UPT, UR22, 0x1, URZ ;  /* 0x0000000116057890 */ /* 0x000fe2000fffe0ff */
[----:B------:R-:W-:Y:S01]  /*3ab0*/  LOP3.LUT P0, RZ, R6, 0x1, RZ, 0xc0, !PT ;  /* 0x0000000106ff7812 */ /* 0x000fe2000780c0ff */
[----:B--2---:R-:W-:Y:S01]  /*3ac0*/  UIADD3 UR6, UPT, UPT, UR23, 0xe0, URZ ;  /* 0x000000e017067890 */ /* 0x004fe2000fffe0ff */
[----:B---3--:R-:W-:Y:S01]  /*3ad0*/  ISETP.NE.AND P1, PT, R10, 0x2, PT ;  /* 0x000000020a00780c */ /* 0x008fe20003f25270 */
[----:B------:R-:W-:-:S03]  /*3ae0*/  UISETP.NE.AND UP0, UPT, UR5, 0x4, UPT ;  /* 0x000000040500788c */ /* 0x000fc6000bf05270 */
[----:B-1----:R-:W-:Y:S01]  /*3af0*/  SEL R0, RZ, 0x1, P1 ;  /* 0x00000001ff007807 */ /* 0x002fe20000800000 */
[----:B------:R-:W-:Y:S01]  /*3b00*/  USEL UR7, URZ, 0x1, UP0 ;  /* 0x00000001ff077887 */ /* 0x000fe20008000000 */
[----:B------:R-:W-:Y:S01]  /*3b10*/  SEL R10, R10, RZ, P1 ;  /* 0x000000ff0a0a7207 */ /* 0x000fe20000800000 */
[----:B------:R-:W-:Y:S01]  /*3b20*/  USEL UR22, UR5, URZ, UP0 ;  /* 0x000000ff05167287 */ /* 0x000fe20008000000 */
[----:B------:R1:W-:Y:S01]  /*3b30*/  UTCBAR [UR6], URZ ;  /* 0x000000ff060073e9 */ /* 0x0003e200080000ff */
[----:B------:R-:W-:Y:S02]  /*3b40*/  LOP3.LUT R9, R9, R0, RZ, 0x3c, !PT ;  /* 0x0000000009097212 */ /* 0x000fe400078e3cff */
[----:B------:R-:W-:Y:S01]  /*3b50*/  LOP3.LUT R11, R11, UR7, RZ, 0x3c, !PT ;  /* 0x000000070b0b7c12 */ /* 0x000fe2000f8e3cff */
[----:B------:R-:W-:Y:S07]  /*3b60*/  @P0 BRA `(.L_x_72) ;  /* 0xfffffff800b40947 */ /* 0x000fee000383ffff */
[----:B------:R-:W2:Y:S01]  /*3b70*/  S2UR UR8, SR_CgaCtaId ;  /* 0x00000000000879c3 */ /* 0x000ea20000008800 */
[----:B------:R-:W-:Y:S01]  /*3b80*/  ELECT P0, URZ, PT ;  /* 0x0000000000ff782f */ /* 0x000fe20003800000 */
[----:B------:R-:W-:Y:S01]  /*3b90*/  IMAD.MOV.U32 R0, RZ, RZ, 0x1 ;  /* 0x00000001ff007424 */ /* 0x000fe200078e00ff */
[----:B------:R-:W-:Y:S01]  /*3ba0*/  UIADD3 UR18, UPT, UPT, UR18, 0x100, URZ ;  /* 0x0000010012127890 */ /* 0x000fe2000fffe0ff */
[----:B------:R-:W-:Y:S01]  /*3bb0*/  SHF.L.U32 R2, R11, 0x1f, RZ ;  /* 0x0000001f0b027819 */ /* 0x000fe200000006ff */
[----:B------:R-:W-:-:S03]  /*3bc0*/  UMOV UR4, 0x40 ;  /* 0x0000004000047882 */ /* 0x000fc60000000000 */
[----:B------:R-:W-:Y:S01]  /*3bd0*/  UVIRTCOUNT.DEALLOC.SMPOOL 0x80 ;  /* 0x000000800000784c */ /* 0x000fe20000000000 */
[----:B--2---:R-:W-:Y:S02]  /*3be0*/  ULEA UR8, UR8, UR4, 0x18 ;  /* 0x0000000408087291 */ /* 0x004fe4000f8ec0ff */
[----:B------:R-:W-:-:S07]  /*3bf0*/  ULEA UR4, UR22, UR18, 0x3 ;  /* 0x0000001216047291 */ /* 0x000fce000f8e18ff */
[----:B------:R2:W-:Y:S02]  /*3c00*/  @P0 STS.U8 [UR8+0x1c], R0 ;  /* 0x00001c00ff000988 */ /* 0x0005e40008000008 */
[----:B------:R-:W3:Y:S02]  /*3c10*/  SYNCS.PHASECHK.TRANS64.TRYWAIT P0, [UR4], R2 ;  /* 0x00000002ff0075a7 */ /* 0x000ee40008001104 */
[----:B--23--:R-:W-:Y:S05]  /*3c20*/  @!P0 BRA `(.L_x_73) ;  /* 0x0000005800f88947 */ /* 0x00cfea0003800000 */
.L_x_151:
[----:B------:R-:W-:-:S04]  /*3c30*/  UIADD3 UR4, UPT, UPT, UR22, 0x1, URZ ;  /* 0x0000000116047890 */ /* 0x000fc8000fffe0ff */
[----:B------:R-:W-:-:S04]  /*3c40*/  UISETP.NE.AND UP0, UPT, UR4, 0x4, UPT ;  /* 0x000000040400788c */ /* 0x000fc8000bf05270 */
[----:B-1----:R-:W-:Y:S02]  /*3c50*/  USEL UR6, URZ, 0x1, UP0 ;  /* 0x00000001ff067887 */ /* 0x002fe40008000000 */
[----:B------:R-:W-:-:S04]  /*3c60*/  USEL UR4, UR4, URZ, UP0 ;  /* 0x000000ff04047287 */ /* 0x000fc80008000000 */
[----:B------:R-:W-:Y:S01]  /*3c70*/  ULEA UR5, UR4, UR18, 0x3 ;  /* 0x0000001204057291 */ /* 0x000fe2000f8e18ff */
[----:B--2---:R-:W-:-:S04]  /*3c80*/  LOP3.LUT R2, R11, UR6, RZ, 0x3c, !PT ;  /* 0x000000060b027c12 */ /* 0x004fc8000f8e3cff */
[----:B------:R-:W-:-:S04]  /*3c90*/  SHF.L.U32 R3, R2, 0x1f, RZ ;  /* 0x0000001f02037819 */ /* 0x000fc800000006ff */
[----:B------:R-:W1:Y:S02]  /*3ca0*/  SYNCS.PHASECHK.TRANS64.TRYWAIT P0, [UR5], R3 ;  /* 0x00000003ff0075a7 */ /* 0x000e640008001105 */
[----:B-1----:R-:W-:Y:S05]  /*3cb0*/  @!P0 BRA `(.L_x_74) ;  /* 0x0000005800ec8947 */ /* 0x002fea0003800000 */
.L_x_153:
        /* <DEDUP_REMOVED lines=9> */
.L_x_155:
[----:B------:R-:W-:-:S04]  /*3d50*/  UIADD3 UR4, UPT, UPT, UR4, 0x1, URZ ;  /* 0x0000000104047890 */ /* 0x000fc8000fffe0ff */
[----:B------:R-:W-:-:S04]  /*3d60*/  UISETP.NE.AND UP0, UPT, UR4, 0x4, UPT ;  /* 0x000000040400788c */ /* 0x000fc8000bf05270 */
[----:B------:R-:W-:Y:S02]  /*3d70*/  USEL UR5, URZ, 0x1, UP0 ;  /* 0x00000001ff057887 */ /* 0x000fe40008000000 */
[----:B------:R-:W-:-:S04]  /*3d80*/  USEL UR4, UR4, URZ, UP0 ;  /* 0x000000ff04047287 */ /* 0x000fc80008000000 */
[----:B------:R-:W-:Y:S01]  /*3d90*/  ULEA UR4, UR4, UR18, 0x3 ;  /* 0x0000001204047291 */ /* 0x000fe2000f8e18ff */
[----:B------:R-:W-:-:S04]  /*3da0*/  LOP3.LUT R2, R2, UR5, RZ, 0x3c, !PT ;  /* 0x0000000502027c12 */ /* 0x000fc8000f8e3cff */
[----:B------:R-:W-:-:S04]  /*3db0*/  SHF.L.U32 R2, R2, 0x1f, RZ ;  /* 0x0000001f02027819 */ /* 0x000fc800000006ff */
[----:B------:R-:W2:Y:S02]  /*3dc0*/  SYNCS.PHASECHK.TRANS64.TRYWAIT P0, [UR4], R2 ;  /* 0x00000002ff0075a7 */ /* 0x000ea40008001104 */
[----:B--2---:R-:W-:Y:S05]  /*3dd0*/  @!P0 BRA `(.L_x_76) ;  /* 0x0000005800d48947 */ /* 0x004fea0003800000 */
.L_x_157:
[----:B------:R-:W-:Y:S01]  /*3de0*/  NOP ;  /* 0x0000000000007918 */ /* 0x000fe20000000000 */
[----:B-1----:R-:W1:Y:S01]  /*3df0*/  LDS R0, [UR8+0x14] ;  /* 0x00001408ff007984 */ /* 0x002e620008000800 */
[----:B------:R-:W-:Y:S01]  /*3e00*/  ULOP3.LUT UR4, UR30, 0xffff, URZ, 0xc0, !UPT ;  /* 0x0000ffff1e047892 */ /* 0x000fe2000f8ec0ff */
[----:B------:R-:W-:Y:S01]  /*3e10*/  UMOV UR5, 0xffff ;  /* 0x0000ffff00057882 */ /* 0x000fe20000000000 */
[----:B------:R-:W-:Y:S02]  /*3e20*/  UMOV UR6, 0x1 ;  /* 0x0000000100067882 */ /* 0x000fe40000000000 */
[----:B------:R-:W-:-:S04]  /*3e30*/  USHF.R.U32.HI UR4, URZ, 0x5, UR4 ;  /* 0x00000005ff047899 */ /* 0x000fc80008011604 */
[----:B------:R-:W-:Y:S02]  /*3e40*/  USHF.L.U32 UR5, UR5, UR4, URZ ;  /* 0x0000000405057299 */ /* 0x000fe400080006ff */
[----:B------:R-:W-:-:S04]  /*3e50*/  USHF.L.U32 UR4, UR6, UR4, URZ ;  /* 0x0000000406047299 */ /* 0x000fc800080006ff */
[----:B-1----:R-:W-:-:S04]  /*3e60*/  LOP3.LUT R0, R0, UR5, RZ, 0xc0, !PT ;  /* 0x0000000500007c12 */ /* 0x002fc8000f8ec0ff */
[----:B------:R-:W-:-:S13]  /*3e70*/  ISETP.NE.AND P0, PT, R0, UR5, PT ;  /* 0x0000000500007c0c */ /* 0x000fda000bf05270 */
[----:B------:R-:W-:Y:S05]  /*3e80*/  @P0 BRA `(.L_x_77) ;  /* 0x0000000000580947 */ /* 0x000fea0003800000 */
[----:B------:R-:W1:Y:S02]  /*3e90*/  LDS R0, [UR8+0x18] ;  /* 0x00001808ff007984 */ /* 0x000e640008000800 */
[----:B-1----:R-:W-:-:S04]  /*3ea0*/  LOP3.LUT R0, R0, UR4, RZ, 0xc0, !PT ;  /* 0x0000000400007c12 */ /* 0x002fc8000f8ec0ff */
[----:B------:R-:W-:-:S13]  /*3eb0*/  ISETP.NE.AND P0, PT, R0, UR4, PT ;  /* 0x0000000400007c0c */ /* 0x000fda000bf05270 */
[----:B------:R-:W-:Y:S05]  /*3ec0*/  @P0 BRA `(.L_x_78) ;  /* 0x00000000003c0947 */ /* 0x000fea0003800000 */
[----:B------:R-:W1:Y:S01]  /*3ed0*/  S2R R2, SR_LANEID ;  /* 0x0000000000027919 */ /* 0x000e620000000000 */
[----:B------:R-:W-:-:S06]  /*3ee0*/  ULOP3.LUT UR5, URZ, UR5, URZ, 0x33, !UPT ;  /* 0x00000005ff057292 */ /* 0x000fcc000f8e33ff */
[----:B------:R-:W-:-:S04]  /*3ef0*/  IMAD.U32 R0, RZ, RZ, UR5 ;  /* 0x00000005ff007e24 */ /* 0x000fc8000f8e00ff */
[----:B------:R2:W3:Y:S02]  /*3f00*/  REDUX UR7, R0 ;  /* 0x00000000000773c4 */ /* 0x0004e40000000000 */
[----:B------:R4:W-:Y:S01]  /*3f10*/  UTCATOMSWS.AND URZ, UR5 ;  /* 0x0000000500ff79e3 */ /* 0x0009e20008000000 */
[----:B--2---:R-:W-:Y:S01]  /*3f20*/  LOP3.LUT R0, RZ, UR4, RZ, 0x33, !PT ;  /* 0x00000004ff007c12 */ /* 0x004fe2000f8e33ff */
[----:B------:R-:W-:Y:S02]  /*3f30*/  VOTEU.ANY UR4, UPT, PT ;  /* 0x0000000000047886 */ /* 0x000fe400038e0100 */
[----:B------:R-:W-:Y:S02]  /*3f40*/  UFLO.U32 UR4, UR4 ;  /* 0x00000004000472bd */ /* 0x000fe400080e0000 */
[----:B------:R-:W2:Y:S04]  /*3f50*/  REDUX UR6, R0 ;  /* 0x00000000000673c4 */ /* 0x000ea80000000000 */
[----:B-1----:R-:W-:-:S02]  /*3f60*/  ISETP.EQ.U32.AND P0, PT, R2, UR4, PT ;  /* 0x0000000402007c0c */ /* 0x002fc4000bf02070 */
[----:B---3--:R-:W-:-:S11]  /*3f70*/  MOV R2, UR7 ;  /* 0x0000000700027c02 */ /* 0x008fd60008000f00 */
[----:B------:R4:W-:Y:S01]  /*3f80*/  @P0 ATOMS.AND RZ, [UR8+0x14], R2 ;  /* 0x00001402ffff098c */ /* 0x0009e2000a800008 */
[----:B--2---:R-:W-:-:S05]  /*3f90*/  IMAD.U32 R0, RZ, RZ, UR6 ;  /* 0x00000006ff007e24 */ /* 0x004fca000f8e00ff */
[----:B------:R4:W-:Y:S01]  /*3fa0*/  @P0 ATOMS.AND RZ, [UR8+0x18], R0 ;  /* 0x00001800ffff098c */ /* 0x0009e2000a800008 */
[----:B------:R-:W-:Y:S05]  /*3fb0*/  BRA `(.L_x_79) ;  /* 0x0000000000147947 */ /* 0x000fea0003800000 */
.L_x_78:
[----:B------:R-:W-:Y:S02]  /*3fc0*/  MOV R2, 0x3fe0 ;  /* 0x00003fe000027802 */ /* 0x000fe40000000f00 */
[----:B-----5:R-:W-:Y:S05]  /*3fd0*/  CALL.REL.NOINC `($__internal_0_$__cuda_sm10x_tcgen05_guardrail_trap_col_being_dealloced_not_returned_by_alloc) ;  /* 0x0000005c00047944 */ /* 0x020fea0003c00000 */
[----:B------:R-:W-:Y:S05]  /*3fe0*/  BRA `(.L_x_79) ;  /* 0x0000000000087947 */ /* 0x000fea0003800000 */
.L_x_77:
[----:B------:R-:W-:Y:S02]  /*3ff0*/  MOV R2, 0x4010 ;  /* 0x0000401000027802 */ /* 0x000fe40000000f00 */
[----:B-----5:R-:W-:Y:S05]  /*4000*/  CALL.REL.NOINC `($__internal_2_$__cuda_sm10x_tcgen05_guardrail_trap_unallocated_columns_being_dealloced) ;  /* 0x0000005c00107944 */ /* 0x020fea0003c00000 */
.L_x_79:
[----:B------:R-:W-:Y:S01]  /*4010*/  NOP ;  /* 0x0000000000007918 */ /* 0x000fe20000000000 */
[----:B----4-:R-:W-:Y:S05]  /*4020*/  EXIT ;  /* 0x000000000000794d */ /* 0x010fea0003800000 */
.L_x_61:
[----:B------:R-:W-:-:S09]  /*4030*/  UISETP.NE.OR UP0, UPT, UR14, 0x3, !UP3 ;  /* 0x000000030e00788c */ /* 0x000fd2000df05670 */
[----:B------:R-:W-:Y:S05]  /*4040*/  BRA.U UP0, `(.L_x_80) ;  /* 0x0000000d00f47547 */ /* 0x000fea000b800000 */
[----:B------:R-:W1:Y:S01]  /*4050*/  LDCU.64 UR4, c[0x0][0x888] ;  /* 0x00011100ff0477ac */ /* 0x000e620008000a00 */
[----:B------:R-:W2:Y:S01]  /*4060*/  LDC.64 R12, c[0x0][0x348] ;  /* 0x0000d200ff0c7b82 */ /* 0x000ea20000000a00 */
[----:B------:R-:W-:Y:S02]  /*4070*/  HFMA2 R9, -RZ, RZ, 0, 0 ;  /* 0x00000000ff097431 */ /* 0x000fe400000001ff */
[----:B------:R-:W-:Y:S01]  /*4080*/  IMAD.MOV.U32 R11, RZ, RZ, 0x1 ;  /* 0x00000001ff0b7424 */ /* 0x000fe200078e00ff */
[----:B------:R-:W3:Y:S01]  /*4090*/  LDCU UR44, c[0x0][0x370] ;  /* 0x00006e00ff2c77ac */ /* 0x000ee20008000800 */
[----:B------:R-:W-:Y:S01]  /*40a0*/  IMAD.MOV.U32 R10, RZ, RZ, RZ ;  /* 0x000000ffff0a7224 */ /* 0x000fe200078e00ff */
[----:B------:R-:W-:Y:S01]  /*40b0*/  MOV R8, 0x7000 ;  /* 0x0000700000087802 */ /* 0x000fe20000000f00 */
[----:B------:R-:W3:Y:S01]  /*40c0*/  LDCU.128 UR48, c[0x0][0xb10] ;  /* 0x00016200ff3077ac */ /* 0x000ee20008000c00 */
[----:B------:R-:W4:Y:S01]  /*40d0*/  LDCU UR37, c[0x0][0x374] ;  /* 0x00006e80ff2577ac */ /* 0x000f220008000800 */
[----:B------:R-:W4:Y:S01]  /*40e0*/  LDCU.64 UR42, c[0x0][0x890] ;  /* 0x00011200ff2a77ac */ /* 0x000f220008000a00 */
[----:B-1----:R-:W-:Y:S01]  /*40f0*/  UISETP.NE.U32.AND UP0, UPT, UR4, URZ, UPT ;  /* 0x000000ff0400728c */ /* 0x002fe2000bf05070 */
[----:B------:R-:W1:Y:S01]  /*4100*/  LDCU UR29, c[0x0][0xb0c] ;  /* 0x00016180ff1d77ac */ /* 0x000e620008000800 */
[----:B------:R-:W2:Y:S01]  /*4110*/  LDCU UR54, c[0x0][0xb20] ;  /* 0x00016400ff3677ac */ /* 0x000ea20008000800 */
[----:B------:R-:W2:Y:S01]  /*4120*/  LDCU UR4, c[0x0][0xb30] ;  /* 0x00016600ff0477ac */ /* 0x000ea20008000800 */
[----:B---3--:R-:W-:-:S02]  /*4130*/  UIMAD.WIDE.U32 UR8, UR44, UR48, URZ ;  /* 0x000000302c0872a5 */ /* 0x008fc4000f8e00ff */
[----:B----4-:R-:W-:Y:S02]  /*4140*/  UIMAD.WIDE.U32 UR10, UR37, UR51, URZ ;  /* 0x00000033250a72a5 */ /* 0x010fe4000f8e00ff */
[----:B------:R-:W-:Y:S02]  /*4150*/  UISETP.NE.U32.AND UP6, UPT, UR42, URZ, UPT ;  /* 0x000000ff2a00728c */ /* 0x000fe4000bfc5070 */
[----:B------:R-:W-:Y:S01]  /*4160*/  UISETP.NE.AND.EX UP5, UPT, UR5, URZ, UPT, UP0 ;  /* 0x000000ff0500728c */ /* 0x000fe2000bfa5300 */
[----:B------:R-:W-:Y:S01]  /*4170*/  UMOV UR6, 0x400 ;  /* 0x0000040000067882 */ /* 0x000fe20000000000 */
[----:B------:R-:W-:Y:S01]  /*4180*/  UISETP.NE.AND UP0, UPT, UR15, 0x1, UPT ;  /* 0x000000010f00788c */ /* 0x000fe2000bf05270 */
[----:B------:R-:W-:Y:S01]  /*4190*/  UMOV UR8, UR9 ;  /* 0x0000000900087c82 */ /* 0x000fe20008000000 */
[----:B------:R-:W-:Y:S01]  /*41a0*/  UMOV UR47, UR11 ;  /* 0x0000000b002f7c82 */ /* 0x000fe20008000000 */
[----:B------:R-:W-:Y:S02]  /*41b0*/  USEL UR53, URZ, 0x1, UP4 ;  /* 0x00000001ff357887 */ /* 0x000fe4000a000000 */
[----:B-1----:R-:W-:Y:S01]  /*41c0*/  UISETP.NE.AND UP0, UPT, UR29, 0x1, UPT ;  /* 0x000000011d00788c */ /* 0x002fe2000bf05270 */
[----:B------:R-:W-:Y:S01]  /*41d0*/  UMOV UR30, URZ ;  /* 0x000000ff001e7c82 */ /* 0x000fe20008000000 */
[----:B------:R-:W-:-:S02]  /*41e0*/  UPLOP3.LUT UP1, UPT, UPT, UPT, UPT, 0x40, 0x4 ;  /* 0x000000000004789c */ /* 0x000fc40003f2e870 */
[----:B------:R-:W-:Y:S01]  /*41f0*/  UISETP.GE.AND UP3, UPT, UR15, 0x1, UPT ;  /* 0x000000010f00788c */ /* 0x000fe2000bf66270 */
[----:B------:R-:W1:Y:S01]  /*4200*/  LDCU.64 UR22, c[0x0][0xb28] ;  /* 0x00016500ff1677ac */ /* 0x000e620008000a00 */
[----:B------:R-:W-:Y:S02]  /*4210*/  ULEA UR6, UR21, UR6, 0x18 ;  /* 0x0000000615067291 */ /* 0x000fe4000f8ec0ff */
[----:B------:R-:W-:Y:S02]  /*4220*/  UISETP.NE.AND.EX UP6, UPT, UR43, URZ, UPT, UP6 ;  /* 0x000000ff2b00728c */ /* 0x000fe4000bfc5360 */
[----:B------:R-:W-:Y:S02]  /*4230*/  USHF.R.U32.HI UR52, URZ, UR49, UR8 ;  /* 0x00000031ff347299 */ /* 0x000fe40008011608 */
[----:B--2---:R-:W-:Y:S02]  /*4240*/  USHF.R.U32.HI UR47, URZ, UR54, UR47 ;  /* 0x00000036ff2f7299 */ /* 0x004fe4000801162f */
[----:B------:R-:W-:-:S02]  /*4250*/  UISETP.NE.AND UP0, UPT, UR50, 0x1, UPT ;  /* 0x000000013200788c */ /* 0x000fc4000bf05270 */
[----:B------:R-:W-:-:S11]  /*4260*/  UISETP.NE.AND UP4, UPT, UR4, 0x1, UPT ;  /* 0x000000010400788c */ /* 0x000fd6000bf85270 */
.L_x_88:
[C---:B------:R-:W-:Y:S02]  /*4270*/  LEA R3, R10.reuse, UR6, 0x3 ;  /* 0x000000060a037c11 */ /* 0x040fe4000f8e18ff */
[----:B------:R-:W-:Y:S02]  /*4280*/  SHF.L.U32 R0, R9, 0x1f, RZ ;  /* 0x0000001f09007819 */ /* 0x000fe400000006ff */
[----:B------:R-:W-:Y:S02]  /*4290*/  LEA R4, R10, UR6, 0x4 ;  /* 0x000000060a047c11 */ /* 0x000fe4000f8e20ff */
[----:B--2---:R-:W2:Y:S02]  /*42a0*/  SYNCS.PHASECHK.TRANS64.TRYWAIT P0, [R3+URZ+0xc0], R0 ;  /* 0x0000c000030075a7 */ /* 0x004ea400080011ff */
[----:B--2---:R-:W-:Y:S05]  /*42b0*/  @!P0 BRA `(.L_x_81) ;  /* 0x0000005400b48947 */ /* 0x004fea0003800000 */
.L_x_158:
[----:B------:R-:W3:Y:S01]  /*42c0*/  LDS.128 R4, [R4+0x150] ;  /* 0x0001500004047984 */ /* 0x000ee20000000c00 */
[----:B------:R-:W-:Y:S01]  /*42d0*/  UISETP.GE.AND UP0, UPT, UR15, 0x1, UPT ;  /* 0x000000010f00788c */ /* 0x000fe2000bf06270 */
[----:B------:R-:W-:Y:S01]  /*42e0*/  @!PT LDS RZ, [RZ] ;  /* 0x00000000fffff984 */ /* 0x000fe20000000800 */
[----:B------:R-:W-:Y:S01]  /*42f0*/  @!PT LDS RZ, [RZ] ;  /* 0x00000000fffff984 */ /* 0x000fe20000000800 */
[----:B------:R-:W-:Y:S01]  /*4300*/  @!PT LDS RZ, [RZ] ;  /* 0x00000000fffff984 */ /* 0x000fe20000000800 */
[----:B------:R-:W-:Y:S01]  /*4310*/  @!PT LDS RZ, [RZ] ;  /* 0x00000000fffff984 */ /* 0x000fe20000000800 */
[----:B------:R4:W-:Y:S06]  /*4320*/  MEMBAR.ALL.CTA ;  /* 0x0000000000007992 */ /* 0x0009ec0000008000 */
[----:B----4-:R-:W4:Y:S01]  /*4330*/  FENCE.VIEW.ASYNC.S ;  /* 0x00000000000073c6 */ /* 0x010f220000000000 */
[----:B---3--:R-:W-:Y:S11]  /*4340*/  LOP3.LUT P0, RZ, R6, 0x1, RZ, 0xc0, !PT ;  /* 0x0000000106ff7812 */ /* 0x008ff6000780c0ff */
[----:B------:R-:W-:Y:S02]  /*4350*/  @!UPT UIADD3 URZ, UPT, UPT, URZ, URZ, URZ ;  /* 0x000000fffffff290 */ /* 0x000fe4000fffe0ff */
[----:B----4-:R-:W-:Y:S01]  /*4360*/  VOTEU.ANY UP3, P0 ;  /* 0x0000000000ff7886 */ /* 0x010fe20000060100 */
[----:B------:R-:W-:Y:S11]  /*4370*/  PLOP3.LUT P0, PT, PT, PT, UP3, 0x80, 0x8 ;  /* 0x000000000008781c */ /* 0x000ff60003f0f038 */
[----:B------:R-:W-:Y:S02]  /*4380*/  @!UPT UIADD3 URZ, UPT, UPT, URZ, URZ, URZ ;  /* 0x000000fffffff290 */ /* 0x000fe4000fffe0ff */
[----:B--2---:R-:W-:Y:S02]  /*4390*/  @P0 SHF.R.U32.HI R0, RZ, 0x10, R5 ;  /* 0x00000010ff000819 */ /* 0x004fe40000011605 */
[----:B------:R-:W-:Y:S02]  /*43a0*/  @P0 MOV R2, R4 ;  /* 0x0000000400020202 */ /* 0x000fe40000000f00 */
[----:B------:R-:W-:Y:S01]  /*43b0*/  @P0 R2UR UR4, R0 ;  /* 0x00000000000402ca */ /* 0x000fe200000e0000 */
[----:B------:R-:W-:Y:S01]  /*43c0*/  VIADD R0, R3, 0xd0 ;  /* 0x000000d003007836 */ /* 0x000fe20000000000 */
[----:B------:R-:W-:Y:S02]  /*43d0*/  @P0 LOP3.LUT R4, R5, 0xffff, RZ, 0xc0, !PT ;  /* 0x0000ffff05040812 */ /* 0x000fe400078ec0ff */
[----:B------:R-:W-:Y:S02]  /*43e0*/  @P0 R2UR UR7, R2 ;  /* 0x00000000020702ca */ /* 0x000fe400000e0000 */
[----:B------:R-:W-:Y:S02]  /*43f0*/  PRMT R0, RZ, 0x654, R0 ;  /* 0x00000654ff007816 */ /* 0x000fe40000000000 */
[----:B------:R-:W-:Y:S02]  /*4400*/  @P0 R2UR UR5, R4 ;  /* 0x00000000040502ca */ /* 0x000fe400000e0000 */
[----:B------:R2:W-:Y:S03]  /*4410*/  SYNCS.ARRIVE.TRANS64.RED.A1T0 RZ, [R0+URZ], RZ ;  /* 0x000000ff00ff79a7 */ /* 0x0005e600081004ff */
[----:B------:R-:W-:Y:S04]  /*4420*/  @UP3 UMOV UR31, UR4 ;  /* 0x00000004001f3c82 */ /* 0x000fe80008000000 */
[----:B------:R-:W-:Y:S04]  /*4430*/  @UP3 UMOV UR14, UR7 ;  /* 0x00000007000e3c82 */ /* 0x000fe80008000000 */
[----:B------:R-:W-:Y:S01]  /*4440*/  @UP3 UMOV UR13, UR5 ;  /* 0x00000005000d3c82 */ /* 0x000fe20008000000 */
[----:B------:R-:W-:Y:S05]  /*4450*/  BRA.U !UP0, `(.L_x_82) ;  /* 0x0000000108c07547 */ /* 0x000fea000b800000 */
[----:B------:R-:W-:Y:S02]  /*4460*/  UIMAD.WIDE.U32 UR10, UR13, UR51, URZ ;  /* 0x000000330d0a72a5 */ /* 0x000fe4000f8e00ff */
[----:B------:R-:W-:Y:S02]  /*4470*/  UP2UR UR12, UPR, URZ, 0x4 ;  /* 0x00000004ff0c7883 */ /* 0x000fe40008000000 */
[----:B------:R-:W-:Y:S02]  /*4480*/  UISETP.NE.AND UP2, UPT, UR50, 0x1, UPT ;  /* 0x000000013200788c */ /* 0x000fe4000bf45270 */
[----:B------:R-:W-:Y:S02]  /*4490*/  UIMAD.WIDE.U32 UR16, UR14, UR48, URZ ;  /* 0x000000300e1072a5 */ /* 0x000fe4000f8e00ff */
[----:B------:R-:W-:Y:S02]  /*44a0*/  USEL UR4, UR37, UR47, !UP2 ;  /* 0x0000002f25047287 */ /* 0x000fe4000d000000 */
[----:B------:R-:W-:Y:S02]  /*44b0*/  UISETP.NE.AND UP0, UPT, UR29, 0x1, UPT ;  /* 0x000000011d00788c */ /* 0x000fe4000bf05270 */
[----:B------:R-:W-:Y:S02]  /*44c0*/  UP2UR UR20, UPR, URZ, 0x2 ;  /* 0x00000002ff147883 */ /* 0x000fe40008000000 */
[----:B------:R-:W-:Y:S02]  /*44d0*/  UISETP.NE.AND UP1, UPT, UR15, 0x1, UPT ;  /* 0x000000010f00788c */ /* 0x000fe4000bf25270 */
[----:B-1----:R-:W-:Y:S02]  /*44e0*/  UIMAD.WIDE.U32 UR18, UR4, UR22, URZ ;  /* 0x00000016041272a5 */ /* 0x002fe4000f8e00ff */
[----:B------:R-:W-:Y:S01]  /*44f0*/  USEL UR8, UR44, UR52, !UP0 ;  /* 0x000000342c087287 */ /* 0x000fe2000c000000 */
[----:B------:R-:W-:Y:S02]  /*4500*/  UMOV UR5, UR11 ;  /* 0x0000000b00057c82 */ /* 0x000fe40008000000 */
[----:B------:R-:W-:Y:S02]  /*4510*/  USHF.R.U32.HI UR7, URZ, UR54, UR5 ;  /* 0x00000036ff077299 */ /* 0x000fe40008011605 */
[----:B------:R-:W-:Y:S02]  /*4520*/  UIMAD.WIDE.U32 UR24, UR8, UR22, URZ ;  /* 0x00000016081872a5 */ /* 0x000fe4000f8e00ff */
[----:B------:R-:W-:Y:S02]  /*4530*/  USEL UR7, UR13, UR7, !UP2 ;  /* 0x000000070d077287 */ /* 0x000fe4000d000000 */
[----:B------:R-:W-:Y:S02]  /*4540*/  UISETP.NE.AND UP2, UPT, UR12, URZ, UPT ;  /* 0x000000ff0c00728c */ /* 0x000fe4000bf45270 */
[----:B------:R-:W-:Y:S01]  /*4550*/  UIMAD.WIDE.U32 UR10, UR7, UR22, URZ ;  /* 0x00000016070a72a5 */ /* 0x000fe2000f8e00ff */
[----:B------:R-:W-:Y:S02]  /*4560*/  UMOV UR5, UR17 ;  /* 0x0000001100057c82 */ /* 0x000fe40008000000 */
[----:B------:R-:W-:Y:S03]  /*4570*/  USHF.R.U32.HI UR9, URZ, UR49, UR5 ;  /* 0x00000031ff097299 */ /* 0x000fe60008011605 */
[----:B------:R-:W-:Y:S02]  /*4580*/  UMOV UR5, UR19 ;  /* 0x0000001300057c82 */ /* 0x000fe40008000000 */
[----:B------:R-:W-:Y:S03]  /*4590*/  @UP1 USHF.R.U32.HI UR4, URZ, UR23, UR5 ;  /* 0x00000017ff041299 */ /* 0x000fe60008011605 */
[----:B------:R-:W-:Y:S01]  /*45a0*/  UMOV UR5, UR25 ;  /* 0x0000001900057c82 */ /* 0x000fe20008000000 */
[----:B------:R-:W-:Y:S02]  /*45b0*/  UIMAD UR4, UR15, UR4, URZ ;  /* 0x000000040f0472a4 */ /* 0x000fe4000f8e02ff */
[----:B------:R-:W-:Y:S02]  /*45c0*/  @UP1 USHF.R.U32.HI UR8, URZ, UR23, UR5 ;  /* 0x00000017ff081299 */ /* 0x000fe40008011605 */
[----:B------:R-:W-:Y:S02]  /*45d0*/  USEL UR5, UR14, UR9, !UP0 ;  /* 0x000000090e057287 */ /* 0x000fe4000c000000 */
[----:B------:R-:W-:Y:S02]  /*45e0*/  UIMAD UR9, UR15, UR8, URZ ;  /* 0x000000080f0972a4 */ /* 0x000fe4000f8e02ff */
[----:B------:R-:W-:Y:S03]  /*45f0*/  UISETP.GE.AND UP0, UPT, UR7, UR4, UPT ;  /* 0x000000040700728c */ /* 0x000fe6000bf06270 */
[----:B------:R-:W-:Y:S01]  /*4600*/  UMOV UR4, UR11 ;  /* 0x0000000b00047c82 */ /* 0x000fe20008000000 */
[----:B------:R-:W-:Y:S02]  /*4610*/  UISETP.GE.OR UP0, UPT, UR5, UR9, UP0 ;  /* 0x000000090500728c */ /* 0x000fe40008706670 */
[----:B------:R-:W-:Y:S02]  /*4620*/  USHF.R.U32.HI UR4, URZ, UR23, UR4 ;  /* 0x00000017ff047299 */ /* 0x000fe40008011604 */
[----:B------:R-:W-:Y:S02]  /*4630*/  UIMAD.WIDE.U32 UR10, UR5, UR22, URZ ;  /* 0x00000016050a72a5 */ /* 0x000fe4000f8e00ff */
[----:B------:R-:W-:Y:S04]  /*4640*/  USEL UR12, UR7, UR4, !UP1 ;  /* 0x00000004070c7287 */ /* 0x000fe8000c800000 */
[----:B------:R-:W-:Y:S01]  /*4650*/  UIADD3 UR9, UPT, UPT, -UR12, URZ, URZ ;  /* 0x000000ff0c097290 */ /* 0x000fe2000fffe1ff */
[----:B------:R-:W-:Y:S02]  /*4660*/  @!UP0 UMOV UR4, UR11 ;  /* 0x0000000b00048c82 */ /* 0x000fe40008000000 */
[----:B------:R-:W-:Y:S02]  /*4670*/  @!UP0 USHF.R.U32.HI UR4, URZ, UR23, UR4 ;  /* 0x00000017ff048299 */ /* 0x000fe40008011604 */
[----:B------:R-:W-:Y:S02]  /*4680*/  UIMAD UR9, UR15, UR9, UR7 ;  /* 0x000000090f0972a4 */ /* 0x000fe4000f8e0207 */
[----:B------:R-:W-:Y:S02]  /*4690*/  @!UP0 USEL UR4, UR5, UR4, !UP1 ;  /* 0x0000000405048287 */ /* 0x000fe4000c800000 */
[----:B------:R-:W-:Y:S02]  /*46a0*/  UISETP.NE.AND UP1, UPT, UR20, URZ, UPT ;  /* 0x000000ff1400728c */ /* 0x000fe4000bf25270 */
[----:B------:R-:W-:Y:S02]  /*46b0*/  @!UP0 UIMAD UR8, UR8, UR9, UR4 ;  /* 0x00000009080882a4 */ /* 0x000fe4000f8e0204 */
[----:B------:R-:W-:Y:S02]  /*46c0*/  @!UP0 UIADD3 UR10, UPT, UPT, UR12, -UR4, URZ ;  /* 0x800000040c0a8290 */ /* 0x000fe4000fffe0ff */
[----:B------:R-:W-:Y:S02]  /*46d0*/  UIADD3 UR9, UPT, UPT, -UR7, URZ, URZ ;  /* 0x000000ff07097290 */ /* 0x000fe4000fffe1ff */
[----:B------:R-:W-:Y:S02]  /*46e0*/  UIADD3 UR4, UPT, UPT, -UR5, URZ, URZ ;  /* 0x000000ff05047290 */ /* 0x000fe4000fffe1ff */
[----:B------:R-:W-:Y:S03]  /*46f0*/  @!UP0 UIMAD UR7, UR10, UR15, UR5 ;  /* 0x0000000f0a0782a4 */ /* 0x000fe6000f8e0205 */
[----:B------:R-:W-:Y:S01]  /*4700*/  @!UP0 UMOV UR5, UR8 ;  /* 0x0000000800058c82 */ /* 0x000fe20008000000 */
[----:B------:R-:W-:Y:S02]  /*4710*/  UIMAD UR8, UR29, UR4, UR14 ;  /* 0x000000041d0872a4 */ /* 0x000fe4000f8e020e */
[----:B------:R-:W-:Y:S02]  /*4720*/  UIMAD UR4, UR50, UR9, UR13 ;  /* 0x00000009320472a4 */ /* 0x000fe4000f8e020d */
[----:B------:R-:W-:Y:S02]  /*4730*/  UIMAD UR14, UR5, UR29, UR8 ;  /* 0x0000001d050e72a4 */ /* 0x000fe4000f8e0208 */
[----:B------:R-:W-:Y:S11]  /*4740*/  UIMAD UR13, UR7, UR50, UR4 ;  /* 0x00000032070d72a4 */ /* 0x000ff6000f8e0204 */
[----:B------:R-:W-:Y:S01]  /*4750*/  @!UPT UIADD3 URZ, UPT, UPT, URZ, URZ, URZ ;  /* 0x000000fffffff290 */ /* 0x000fe2000fffe0ff */
.L_x_82:
[----:B------:R-:W3:Y:S01]  /*4760*/  @!UP4 LDCU.128 UR16, c[0x0][0xb10] ;  /* 0x00016200ff10c7ac */ /* 0x000ee20008000c00 */
[----:B------:R-:W-:Y:S04]  /*4770*/  ISETP.NE.U32.AND P0, PT, RZ, UR42, PT ;  /* 0x0000002aff007c0c */ /* 0x000fe8000bf05070 */
[----:B------:R-:W-:Y:S01]  /*4780*/  ISETP.NE.AND.EX P0, PT, RZ, UR43, PT, P0 ;  /* 0x0000002bff007c0c */ /* 0x000fe2000bf05300 */
[----:B------:R-:W4:Y:S01]  /*4790*/  @!UP4 LDCU UR5, c[0x0][0xb0c] ;  /* 0x00016180ff05c7ac */ /* 0x000f220008000800 */
[----:B---3--:R-:W-:Y:S02]  /*47a0*/  UIMAD.WIDE.U32 UR8, UR14, UR16, URZ ;  /* 0x000000100e0872a5 */ /* 0x008fe4000f8e00ff */
[----:B------:R-:W-:Y:S05]  /*47b0*/  UIMAD.WIDE.U32 UR10, UR13, UR19, URZ ;  /* 0x000000130d0a72a5 */ /* 0x000fea000f8e00ff */
[----:B------:R-:W-:Y:S01]  /*47c0*/  @!UP4 UMOV UR4, UR9 ;  /* 0x000000090004cc82 */ /* 0x000fe20008000000 */
[----:B----4-:R-:W-:Y:S02]  /*47d0*/  @!UP4 UISETP.NE.AND UP0, UPT, UR5, 0x1, UPT ;  /* 0x000000010500c88c */ /* 0x010fe4000bf05270 */
[----:B------:R-:W-:Y:S01]  /*47e0*/  @!UP4 USHF.R.U32.HI UR4, URZ, UR17, UR4 ;  /* 0x00000011ff04c299 */ /* 0x000fe20008011604 */
[----:B------:R-:W-:Y:S03]  /*47f0*/  @!UP4 UMOV UR7, UR11 ;  /* 0x0000000b0007cc82 */ /* 0x000fe60008000000 */
[----:B------:R-:W-:Y:S02]  /*4800*/  @!UP4 USEL UR8, UR14, UR4, !UP0 ;  /* 0x000000040e08c287 */ /* 0x000fe4000c000000 */
[----:B------:R-:W-:Y:S05]  /*4810*/  @!UP4 UISETP.NE.AND UP0, UPT, UR18, 0x1, UPT ;  /* 0x000000011200c88c */ /* 0x000fea000bf05270 */
[----:B------:R-:W3:Y:S02]  /*4820*/  @!UP4 LDCU UR4, c[0x0][0xb20] ;  /* 0x00016400ff04c7ac */ /* 0x000ee40008000800 */
[----:B---3--:R-:W-:Y:S04]  /*4830*/  @!UP4 USHF.R.U32.HI UR7, URZ, UR4, UR7 ;  /* 0x00000004ff07c299 */ /* 0x008fe80008011607 */
[----:B------:R-:W-:Y:S04]  /*4840*/  @!UP4 USEL UR7, UR13, UR7, !UP0 ;  /* 0x000000070d07c287 */ /* 0x000fe8000c000000 */
[----:B------:R-:W-:Y:S02]  /*4850*/  @!UP4 UIADD3 UR4, UPT, UPT, -UR8, UR7, URZ ;  /* 0x000000070804c290 */ /* 0x000fe4000fffe1ff */
[----:B------:R-:W-:Y:S02]  /*4860*/  @!UP4 UIADD3 UR7, UPT, UPT, UR8, -UR7, URZ ;  /* 0x800000070807c290 */ /* 0x000fe4000fffe0ff */
[----:B------:R-:W-:Y:S02]  /*4870*/  @!UP4 UIMAD UR14, UR4, UR5, UR14 ;  /* 0x00000005040ec2a4 */ /* 0x000fe4000f8e020e */
[----:B------:R-:W-:Y:S01]  /*4880*/  @!UP4 UIMAD UR13, UR7, UR18, UR13 ;  /* 0x00000012070dc2a4 */ /* 0x000fe2000f8e020d */
[----:B------:R-:W-:Y:S11]  /*4890*/  BRA.U UP1, `(.L_x_83) ;  /* 0x0000000101107547 */ /* 0x000ff6000b800000 */
[----:B------:R-:W-:Y:S04]  /*48a0*/  MOV R2, UR53 ;  /* 0x0000003500027c02 */ /* 0x000fe80008000f00 */
[----:B------:R-:W-:Y:S04]  /*48b0*/  SHF.L.U32 R2, R2, 0x1f, RZ ;  /* 0x0000001f02027819 */ /* 0x000fe800000006ff */
[----:B------:R-:W3:Y:S02]  /*48c0*/  SYNCS.PHASECHK.TRANS64.TRYWAIT P1, [UR6+0xb8], R2 ;  /* 0x0000b802ff0075a7 */ /* 0x000ee40008021106 */
[----:B---3--:R-:W-:Y:S05]  /*48d0*/  @!P1 BRA `(.L_x_84) ;  /* 0x0000005000409947 */ /* 0x008fea0003800000 */
.L_x_83:
[----:B------:R-:W-:Y:S05]  /*48e0*/  BRA.U !UP6, `(.L_x_85) ;  /* 0x000000010e387547 */ /* 0x000fea000b800000 */
[----:B------:R-:W-:Y:S01]  /*48f0*/  UPLOP3.LUT UP2, UPT, UPT, UPT, UP5, 0x80, 0x8 ;  /* 0x000000000008789c */ /* 0x000fe20003f4f050 */
[----:B--2---:R-:W-:Y:S01]  /*4900*/  HFMA2 R0, -RZ, RZ, 0, 5.9604644775390625e-08 ;  /* 0x00000001ff007431 */ /* 0x004fe200000001ff */
[----:B------:R-:W2:Y:S01]  /*4910*/  LDCU.64 UR8, c[0x0][0x358] ;  /* 0x00006b00ff0877ac */ /* 0x000ea20008000a00 */
[----:B------:R-:W-:Y:S03]  /*4920*/  IMAD.MOV.U32 R234, RZ, RZ, 0x1 ;  /* 0x00000001ffea7424 */ /* 0x000fe600078e00ff */
[----:B------:R-:W-:Y:S05]  /*4930*/  PLOP3.LUT P1, PT, PT, PT, UP2, 0x80, 0x8 ;  /* 0x000000000008781c */ /* 0x000fea0003f2f028 */
[----:B------:R-:W3:Y:S01]  /*4940*/  @UP2 LDCU.64 UR4, c[0x0][0x888] ;  /* 0x00011100ff0427ac */ /* 0x000ee20008000a00 */
[----:B------:R-:W-:Y:S07]  /*4950*/  @UP2 UIMAD UR7, UR36, UR42, URZ ;  /* 0x0000002a240722a4 */ /* 0x000fee000f8e02ff */
[----:B------:R-:W-:Y:S01]  /*4960*/  @!P1 PRMT R234, R0, 0x7610, R234 ;  /* 0x0000761000ea9816 */ /* 0x000fe200000000ea */
[----:B---3--:R-:W-:Y:S06]  /*4970*/  @UP2 UIMAD.WIDE UR4, UR7, 0x4, UR4 ;  /* 0x00000004070428a5 */ /* 0x008fec000f8e0204 */
[----:B------:R-:W-:Y:S01]  /*4980*/  IMAD.U32 R2, RZ, RZ, UR4 ;  /* 0x00000004ff027e24 */ /* 0x000fe2000f8e00ff */
[----:B------:R-:W-:Y:S04]  /*4990*/  MOV R3, UR5 ;  /* 0x0000000500037c02 */ /* 0x000fe80008000f00 */
[----:B------:R-:W3:Y:S01]  /*49a0*/  @!UP2 LDCU UR4, c[0x0][0x880] ;  /* 0x00011000ff04a7ac */ /* 0x000ee20008000800 */
[----:B--2--5:R4:W5:Y:S02]  /*49b0*/  @P1 LDG.E R123, desc[UR8][R2.64] ;  /* 0x00000008027b1981 */ /* 0x024964000c1e1900 */
[----:B---34-:R-:W-:Y:S07]  /*49c0*/  @!P1 IMAD.U32 R123, RZ, RZ, UR4 ;  /* 0x00000004ff7b9e24 */ /* 0x018fee000f8e00ff */
.L_x_85:
[----:B-----5:R-:W-:Y:S01]  /*49d0*/  @!P0 FSETP.EQ.AND P1, PT, R123, RZ, PT ;  /* 0x000000ff7b00820b */ /* 0x020fe20003f22000 */
[----:B------:R-:W-:Y:S01]  /*49e0*/  @!UPT UIADD3 URZ, UPT, UPT, URZ, URZ, URZ ;  /* 0x000000fffffff290 */ /* 0x000fe2000fffe0ff */
[----:B------:R-:W-:Y:S11]  /*49f0*/  @!P0 BRA `(.L_x_86) ;  /* 0x0000000000148947 */ /* 0x000ff60003800000 */
[----:B------:R-:W-:Y:S02]  /*4a00*/  LOP3.LUT P0, RZ, R234, 0xff, RZ, 0xc0, !PT ;  /* 0x000000ffeaff7812 */ /* 0x000fe4000780c0ff */
[----:B------:R-:W-:Y:S04]  /*4a10*/  PLOP3.LUT P1, PT, PT, PT, UP2, 0x80, 0x8 ;  /* 0x000000000008781c */ /* 0x000fe80003f2f028 */
[----:B------:R-:W-:Y:S07]  /*4a20*/  PLOP3.LUT P1, PT, P1, PT, PT, 0x8, 0x80 ;  /* 0x000000000080781c */ /* 0x000fee0000f2e170 */
[----:B------:R-:W-:Y:S11]  /*4a30*/  @P0 FSETP.EQ.AND P1, PT, R123, RZ, PT ;  /* 0x000000ff7b00020b */ /* 0x000ff60003f22000 */
[----:B------:R-:W-:Y:S02]  /*4a40*/  @!UPT UIADD3 URZ, UPT, UPT, URZ, URZ, URZ ;  /* 0x000000fffffff290 */ /* 0x000fe4000fffe0ff */
.L_x_86:
[----:B------:R-:W-:Y:S01]  /*4a50*/  ULEA UR7, UR30, UR6, 0x3 ;  /* 0x000000061e077291 */ /* 0x000fe2000f8e18ff */
[----:B--2---:R-:W-:Y:S02]  /*4a60*/  SHF.L.U32 R0, R11, 0x1f, RZ ;  /* 0x0000001f0b007819 */ /* 0x004fe400000006ff */
[----:B------:R-:W-:Y:S01]  /*4a70*/  ELECT P0, URZ, PT ;  /* 0x0000000000ff782f */ /* 0x000fe20003800000 */
[----:B------:R-:W-:Y:S05]  /*4a80*/  VIADD R10, R10, 0x1 ;  /* 0x000000010a0a7836 */ /* 0x000fea0000000000 */
[----:B------:R-:W2:Y:S02]  /*4a90*/  SYNCS.PHASECHK.TRANS64.TRYWAIT P2, [UR7+0xa0], R0 ;  /* 0x0000a000ff0075a7 */ /* 0x000ea40008041107 */
[----:B--2---:R-:W-:Y:S05]  /*4aa0*/  @!P2 BRA `(.L_x_87) ;  /* 0x0000004c00e4a947 */ /* 0x004fea0003800000 */
.L_x_161:
[----:B------:R-:W-:Y:S01]  /*4ab0*/  UIADD3 UR33, UPT, UPT, UR7, 0x90, URZ ;  /* 0x0000009007217890 */ /* 0x000fe2000fffe0ff */
[----:B------:R-:W-:Y:S01]  /*4ac0*/  PLOP3.LUT P0, PT, P1, P0, PT, 0xf2, 0x2f ;  /* 0x00000000002f781c */ /* 0x000fe20000f01e72 */
[----:B------:R-:W-:Y:S01]  /*4ad0*/  UMOV UR40, 0x0 ;  /* 0x0000000000287882 */ /* 0x000fe20000000000 */
[----:B------:R-:W-:Y:S01]  /*4ae0*/  UMOV UR41, 0x10000000 ;  /* 0x1000000000297882 */ /* 0x000fe20000000000 */
[----:B------:R-:W-:Y:S01]  /*4af0*/  UMOV UR12, UR36 ;  /* 0x00000024000c7c82 */ /* 0x000fe20008000000 */
[----:B------:R-:W-:Y:S01]  /*4b00*/  UMOV UR20, UR36 ;  /* 0x0000002400147c82 */ /* 0x000fe20008000000 */
[----:B------:R-:W-:Y:S01]  /*4b10*/  UMOV UR28, UR36 ;  /* 0x00000024001c7c82 */ /* 0x000fe20008000000 */
[----:B------:R-:W-:Y:S01]  /*4b20*/  UMOV UR9, UR33 ;  /* 0x0000002100097c82 */ /* 0x000fe20008000000 */
[----:B------:R-:W-:Y:S01]  /*4b30*/  UMOV UR17, UR33 ;  /* 0x0000002100117c82 */ /* 0x000fe20008000000 */
[----:B------:R-:W-:Y:S05]  /*4b40*/  UMOV UR25, UR33 ;  /* 0x0000002100197c82 */ /* 0x000fea0008000000 */
[----:B--2---:R-:W-:Y:S01]  /*4b50*/  @!P0 IADD3 R2, P1, PT, R12, 0x580, RZ ;  /* 0x000005800c028810 */ /* 0x004fe20007f3e0ff */
[----:B------:R-:W-:Y:S01]  /*4b60*/  VOTEU.ALL UP1, P0 ;  /* 0x0000000000ff7886 */ /* 0x000fe20000020000 */
[----:B------:R-:W-:Y:S02]  /*4b70*/  VOTEU.ALL UP0, P0 ;  /* 0x0000000000ff7886 */ /* 0x000fe40000000000 */
[----:B------:R-:W-:Y:S01]  /*4b80*/  @!P0 R2UR UR5, R2 ;  /* 0x00000000020582ca */ /* 0x000fe200000e0000 */
[----:B------:R-:W-:Y:S01]  /*4b90*/  @!P0 IMAD.X R0, RZ, RZ, R13, P1 ;  /* 0x000000ffff008224 */ /* 0x000fe200008e060d */
[----:B------:R-:W-:Y:S01]  /*4ba0*/  ISETP.NE.AND P1, PT, R10, 0x2, PT ;  /* 0x000000020a00780c */ /* 0x000fe20003f25270 */
[----:B------:R-:W-:Y:S02]  /*4bb0*/  @!UP0 USHF.L.U32 UR35, UR45, 0x6, URZ ;  /* 0x000000062d238899 */ /* 0x000fe400080006ff */
[----:B------:R-:W-:Y:S01]  /*4bc0*/  @!UP0 UIMAD UR34, UR46, 0xe0, URZ ;  /* 0x000000e02e2288a4 */ /* 0x000fe2000f8e02ff */
[----:B------:R-:W-:Y:S01]  /*4bd0*/  @!P0 R2UR UR4, R0 ;  /* 0x00000000000482ca */ /* 0x000fe200000e0000 */
[----:B------:R-:W-:Y:S01]  /*4be0*/  UIADD3 UR46, UPT, UPT, UR13, UR56, URZ ;  /* 0x000000380d2e7290 */ /* 0x000fe2000fffe0ff */
[----:B------:R-:W-:Y:S01]  /*4bf0*/  SEL R0, RZ, 0x1, P1 ;  /* 0x00000001ff007807 */ /* 0x000fe20000800000 */
[----:B------:R-:W-:Y:S01]  /*4c00*/  @!UP0 UIADD3 UR10, UPT, UPT, UR34, 0x20, URZ ;  /* 0x00000020220a8890 */ /* 0x000fe2000fffe0ff */
[----:B------:R-:W-:Y:S01]  /*4c10*/  SEL R10, R10, RZ, P1 ;  /* 0x000000ff0a0a7207 */ /* 0x000fe20000800000 */
[----:B------:R-:W-:Y:S01]  /*4c20*/  UMOV UR11, UR35 ;  /* 0x00000023000b7c82 */ /* 0x000fe20008000000 */
[----:B------:R-:W-:Y:S01]  /*4c30*/  @!UP0 UIADD3 UR18, UPT, UPT, UR34, 0x40, URZ ;  /* 0x0000004022128890 */ /* 0x000fe2000fffe0ff */
[----:B------:R-:W-:Y:S01]  /*4c40*/  IMAD.U32 R2, RZ, RZ, UR5 ;  /* 0x00000005ff027e24 */ /* 0x000fe2000f8e00ff */
[----:B------:R-:W-:Y:S01]  /*4c50*/  UMOV UR19, UR35 ;  /* 0x0000002300137c82 */ /* 0x000fe20008000000 */
[----:B------:R-:W-:Y:S01]  /*4c60*/  @!UP0 UIADD3 UR26, UPT, UPT, UR34, 0x60, URZ ;  /* 0x00000060221a8890 */ /* 0x000fe2000fffe0ff */
[----:B------:R-:W-:Y:S01]  /*4c70*/  LOP3.LUT R9, R9, R0, RZ, 0x3c, !PT ;  /* 0x0000000009097212 */ /* 0x000fe200078e3cff */
[----:B------:R-:W-:Y:S01]  /*4c80*/  UMOV UR27, UR35 ;  /* 0x00000023001b7c82 */ /* 0x000fe20008000000 */
[----:B------:R-:W-:Y:S01]  /*4c90*/  @!P0 R2UR UR38, R2 ;  /* 0x00000000022682ca */ /* 0x000fe200000e0000 */
[----:B------:R-:W-:Y:S01]  /*4ca0*/  IMAD.U32 R3, RZ, RZ, UR4 ;  /* 0x00000004ff037e24 */ /* 0x000fe2000f8e00ff */
[----:B------:R-:W-:Y:S02]  /*4cb0*/  @!UP0 UIMAD UR4, UR30, 0x7000, UR6 ;  /* 0x000070001e0488a4 */ /* 0x000fe4000f8e0206 */
[----:B------:R-:W-:Y:S02]  /*4cc0*/  UIADD3 UR45, UPT, UPT, UR14, UR57, URZ ;  /* 0x000000390e2d7290 */ /* 0x000fe4000fffe0ff */
[----:B------:R-:W-:Y:S01]  /*4cd0*/  @!P0 R2UR UR39, R3 ;  /* 0x00000000032782ca */ /* 0x000fe200000e0000 */
[----:B------:R-:W-:Y:S02]  /*4ce0*/  @!UP0 UIADD3 UR32, UPT, UPT, UR4, 0x200, URZ ;  /* 0x0000020004208890 */ /* 0x000fe4000fffe0ff */
[----:B------:R-:W-:Y:S02]  /*4cf0*/  @!UP0 UIADD3 UR8, UPT, UPT, UR4, 0x1200, URZ ;  /* 0x0000120004088890 */ /* 0x000fe4000fffe0ff */
[----:B------:R-:W-:Y:S02]  /*4d00*/  @!UP0 UIADD3 UR16, UPT, UPT, UR4, 0x2200, URZ ;  /* 0x0000220004108890 */ /* 0x000fe4000fffe0ff */
[----:B------:R-:W-:Y:S06]  /*4d10*/  @!UP0 UIADD3 UR24, UPT, UPT, UR4, 0x3200, URZ ;  /* 0x0000320004188890 */ /* 0x000fec000fffe0ff */
[----:B------:R2:W-:Y:S01]  /*4d20*/  @!UP1 UTMALDG.3D [UR32], [UR38], desc[UR40] ;  /* 0x00002820260095b4 */ /* 0x0005e20008011000 */
[----:B------:R-:W-:Y:S05]  /*4d30*/  VOTEU.ALL UP1, P0 ;  /* 0x0000000000ff7886 */ /* 0x000fea0000020000 */
[----:B------:R3:W-:Y:S01]  /*4d40*/  @!UP1 UTMALDG.3D [UR8], [UR38], desc[UR40] ;  /* 0x00002808260095b4 */ /* 0x0007e20008011000 */
[----:B------:R-:W-:Y:S05]  /*4d50*/  VOTEU.ALL UP1, P0 ;  /* 0x0000000000ff7886 */ /* 0x000fea0000020000 */
[----:B------:R4:W-:Y:S01]  /*4d60*/  @!UP1 UTMALDG.3D [UR16], [UR38], desc[UR40] ;  /* 0x00002810260095b4 */ /* 0x0009e20008011000 */
[----:B------:R-:W-:Y:S05]  /*4d70*/  VOTEU.ALL UP1, P0 ;  /* 0x0000000000ff7886 */ /* 0x000fea0000020000 */
[----:B------:R-:W-:Y:S01]  /*4d80*/  @!UP1 UTMALDG.3D [UR24], [UR38], desc[UR40] ;  /* 0x00002818260095b4 */ /* 0x000fe20008011000 */
[----:B------:R-:W-:Y:S01]  /*4d90*/  VOTEU.ALL UP1, P0 ;  /* 0x0000000000ff7886 */ /* 0x000fe20000020000 */
[----:B--2---:R-:W-:Y:S01]  /*4da0*/  UMOV UR36, UR31 ;  /* 0x0000001f00247c82 */ /* 0x004fe20008000000 */
[----:B---3--:R-:W-:Y:S02]  /*4db0*/  @!UP0 UIADD3 UR10, UPT, UPT, UR34, 0x80, URZ ;  /* 0x00000080220a8890 */ /* 0x008fe4000fffe0ff */
[----:B------:R-:W-:Y:S02]  /*4dc0*/  @!UP0 UIADD3 UR8, UPT, UPT, UR4, 0x4200, URZ ;  /* 0x0000420004088890 */ /* 0x000fe4000fffe0ff */
[----:B----4-:R-:W-:Y:S02]  /*4dd0*/  @!UP0 UIADD3 UR18, UPT, UPT, UR34, 0xa0, URZ ;  /* 0x000000a022128890 */ /* 0x010fe4000fffe0ff */
[----:B------:R-:W-:Y:S05]  /*4de0*/  @!UP0 UIADD3 UR16, UPT, UPT, UR4, 0x5200, URZ ;  /* 0x0000520004108890 */ /* 0x000fea000fffe0ff */
[----:B------:R2:W-:Y:S01]  /*4df0*/  @!UP1 UTMALDG.3D [UR8], [UR38], desc[UR40] ;  /* 0x00002808260095b4 */ /* 0x0005e20008011000 */
[----:B------:R-:W-:Y:S02]  /*4e00*/  UPLOP3.LUT UP1, UPT, UPT, UPT, UPT, 0x80, 0x8 ;  /* 0x000000000008789c */ /* 0x000fe40003f2f070 */
[----:B--2---:R-:W-:Y:S02]  /*4e10*/  @!UP0 UIADD3 UR10, UPT, UPT, UR34, 0xc0, URZ ;  /* 0x000000c0220a8890 */ /* 0x004fe4000fffe0ff */
[----:B------:R-:W-:Y:S01]  /*4e20*/  @!UP0 UIADD3 UR8, UPT, UPT, UR4, 0x6200, URZ ;  /* 0x0000620004088890 */ /* 0x000fe2000fffe0ff */
[----:B------:R-:W-:Y:S01]  /*4e30*/  VOTEU.ALL UP0, P0 ;  /* 0x0000000000ff7886 */ /* 0x000fe20000000000 */
[----:B------:R-:W-:Y:S04]  /*4e40*/  UIADD3 UR4, UPT, UPT, UR30, 0x1, URZ ;  /* 0x000000011e047890 */ /* 0x000fe8000fffe0ff */
[----:B------:R2:W-:Y:S01]  /*4e50*/  @!UP0 UTMALDG.3D [UR16], [UR38], desc[UR40] ;  /* 0x00002810260085b4 */ /* 0x0005e20008011000 */
[----:B------:R-:W-:Y:S04]  /*4e60*/  UISETP.NE.AND UP0, UPT, UR4, 0x2, UPT ;  /* 0x000000020400788c */ /* 0x000fe8000bf05270 */
[----:B------:R-:W-:Y:S02]  /*4e70*/  USEL UR5, URZ, 0x1, UP0 ;  /* 0x00000001ff057887 */ /* 0x000fe40008000000 */
[----:B------:R-:W-:Y:S02]  /*4e80*/  USEL UR30, UR4, URZ, UP0 ;  /* 0x000000ff041e7287 */ /* 0x000fe40008000000 */
[----:B------:R-:W-:Y:S01]  /*4e90*/  VOTEU.ALL UP0, P0 ;  /* 0x0000000000ff7886 */ /* 0x000fe20000000000 */
[----:B------:R-:W-:Y:S01]  /*4ea0*/  UPRMT UR4, UR21, 0x654, UR33 ;  /* 0x0000065415047896 */ /* 0x000fe20008000021 */
[----:B------:R-:W-:Y:S03]  /*4eb0*/  LOP3.LUT R11, R11, UR5, RZ, 0x3c, !PT ;  /* 0x000000050b0b7c12 */ /* 0x000fe6000f8e3cff */
[----:B------:R2:W-:Y:S01]  /*4ec0*/  @!UP0 UTMALDG.3D [UR8], [UR38], desc[UR40] ;  /* 0x00002808260085b4 */ /* 0x0005e20008011000 */
[----:B------:R2:W-:Y:S04]  /*4ed0*/  @!P0 SYNCS.ARRIVE.TRANS64.RED.A0TR RZ, [UR7+0x90], R8 ;  /* 0x00009008ffff89a7 */ /* 0x0005e80008300407 */
[----:B------:R-:W-:Y:S01]  /*4ee0*/  SYNCS.ARRIVE.TRANS64.RED.A1T0 RZ, [UR4], RZ ;  /* 0x000000ffffff79a7 */ /* 0x000fe20008100404 */
[----:B------:R-:W-:Y:S05]  /*4ef0*/  BRA.U UP3, `(.L_x_88) ;  /* 0xfffffff103dc7547 */ /* 0x000fea000b83ffff */
[----:B------:R-:W-:Y:S01]  /*4f00*/  UIADD3 UR6, UPT, UPT, UR6, 0xa0, URZ ;  /* 0x000000a006067890 */ /* 0x000fe2000fffe0ff */
[----:B------:R-:W-:-:S03]  /*4f10*/  SHF.L.U32 R2, R11, 0x1f, RZ ;  /* 0x0000001f0b027819 */ /* 0x000fc600000006ff */
[----:B------:R-:W-:-:S09]  /*4f20*/  ULEA UR4, UR30, UR6, 0x3 ;  /* 0x000000061e047291 */ /* 0x000fd2000f8e18ff */
[----:B------:R-:W3:Y:S02]  /*4f30*/  SYNCS.PHASECHK.TRANS64.TRYWAIT P0, [UR4], R2 ;  /* 0x00000002ff0075a7 */ /* 0x000ee40008001104 */
[----:B---3--:R-:W-:Y:S05]  /*4f40*/  @!P0 BRA `(.L_x_89) ;  /* 0x0000004800d48947 */ /* 0x008fea0003800000 */
.L_x_163:
[----:B------:R-:W-:-:S04]  /*4f50*/  UIADD3 UR4, UPT, UPT, UR30, 0x1, URZ ;  /* 0x000000011e047890 */ /* 0x000fc8000fffe0ff */
[----:B------:R-:W-:-:S04]  /*4f60*/  UISETP.NE.AND UP0, UPT, UR4, 0x2, UPT ;  /* 0x000000020400788c */ /* 0x000fc8000bf05270 */
[----:B------:R-:W-:Y:S02]  /*4f70*/  USEL UR5, URZ, 0x1, UP0 ;  /* 0x00000001ff057887 */ /* 0x000fe40008000000 */
[----:B------:R-:W-:-:S04]  /*4f80*/  USEL UR4, UR4, URZ, UP0 ;  /* 0x000000ff04047287 */ /* 0x000fc80008000000 */
[----:B------:R-:W-:Y:S01]  /*4f90*/  ULEA UR4, UR4, UR6, 0x3 ;  /* 0x0000000604047291 */ /* 0x000fe2000f8e18ff */
[----:B---3--:R-:W-:-:S04]  /*4fa0*/  LOP3.LUT R2, R11, UR5, RZ, 0x3c, !PT ;  /* 0x000000050b027c12 */ /* 0x008fc8000f8e3cff */
[----:B------:R-:W-:Y:S01]  /*4fb0*/  SHF.L.U32 R2, R2, 0x1f, RZ ;  /* 0x0000001f02027819 */ /* 0x000fe200000006ff */
[----:B------:R-:W-:-:S07]  /*4fc0*/  IMAD.U32 R0, RZ, RZ, UR4 ;  /* 0x00000004ff007e24 */ /* 0x000fce000f8e00ff */
.L_x_90:
[----:B---3--:R3:W4:Y:S02]  /*4fd0*/  SYNCS.PHASECHK.TRANS64.TRYWAIT P0, [R0+URZ], R2 ;  /* 0x00000002000075a7 */ /* 0x00872400080011ff */
[----:B----4-:R-:W-:Y:S05]  /*4fe0*/  @!P0 NANOSLEEP.SYNCS 0x989680 ;  /* 0x009896800000895d */ /* 0x010fea0003900000 */
[----:B------:R-:W4:Y:S02]  /*4ff0*/  @!P0 SYNCS.PHASECHK.TRANS64 P0, [R0+URZ], R2 ;  /* 0x00000002000085a7 */ /* 0x000f2400080010ff */
[----:B-12-4-:R-:W-:Y:S05]  /*5000*/  @P0 EXIT ;  /* 0x000000000000094d */ /* 0x016fea0003800000 */
[----:B------:R-:W-:Y:S05]  /*5010*/  BRA `(.L_x_90) ;  /* 0xfffffffc00ec7947 */ /* 0x000fea000383ffff */
.L_x_80:
[----:B------:R-:W-:-:S06]  /*5020*/  UISETP.GE.AND UP0, UPT, UR14, 0x4, UPT ;  /* 0x000000040e00788c */ /* 0x000fcc000bf06270 */
[----:B------:R-:W-:-:S13]  /*5030*/  PLOP3.LUT P0, PT, PT, PT, UP0, 0x80, 0x8 ;  /* 0x000000000008781c */ /* 0x000fda0003f0f008 */
[----:B------:R-:W-:Y:S05]  /*5040*/  @!P0 EXIT ;  /* 0x000000000000894d */ /* 0x000fea0003800000 */
[----:B------:R-:W-:Y:S01]  /*5050*/  BAR.SYNC.DEFER_BLOCKING 0x6, 0xa0 ;  /* 0x0182800000007b1d */ /* 0x000fe20000010000 */
[----:B------:R-:W-:Y:S01]  /*5060*/  IMAD.U32 R2, R2, 0x10000, RZ ;  /* 0x0001000002027824 */ /* 0x000fe200078e00ff */
[----:B------:R-:W-:Y:S01]  /*5070*/  CS2R R238, SRZ ;  /* 0x0000000000ee7805 */ /* 0x000fe2000001ff00 */
[----:B------:R-:W-:Y:S01]  /*5080*/  IMAD.MOV.U32 R120, RZ, RZ, RZ ;  /* 0x000000ffff787224 */ /* 0x000fe200078e00ff */
[----:B------:R-:W-:Y:S02]  /*5090*/  CS2R R236, SRZ ;  /* 0x0000000000ec7805 */ /* 0x000fe4000001ff00 */
[----:B------:R-:W-:Y:S02]  /*50a0*/  UMOV UR4, 0x400 ;  /* 0x0000040000047882 */ /* 0x000fe40000000000 */
[----:B------:R-:W1:Y:S01]  /*50b0*/  LDC.64 R232, c[0x0][0x888] ;  /* 0x00022200ffe87b82 */ /* 0x000e620000000a00 */
[----:B------:R-:W-:Y:S01]  /*50c0*/  ULEA UR4, UR21, UR4, 0x18 ;  /* 0x0000000415047291 */ /* 0x000fe2000f8ec0ff */
[----:B------:R-:W-:Y:S01]  /*50d0*/  LOP3.LUT R2, R2, 0x600000, RZ, 0xc0, !PT ;  /* 0x0060000002027812 */ /* 0x000fe200078ec0ff */
[----:B------:R-:W2:Y:S01]  /*50e0*/  LDCU.64 UR62, c[0x0][0x348] ;  /* 0x00006900ff3e77ac */ /* 0x000ea20008000a00 */
[----:B------:R-:W3:Y:S01]  /*50f0*/  LDCU UR42, c[0x0][0xb0c] ;  /* 0x00016180ff2a77ac */ /* 0x000ee20008000800 */
[----:B------:R-:W4:Y:S01]  /*5100*/  LDCU UR61, c[0x0][0xb20] ;  /* 0x00016400ff3d77ac */ /* 0x000f220008000800 */
[----:B------:R-:W1:Y:S04]  /*5110*/  LDCU UR39, c[0x0][0xb30] ;  /* 0x00016600ff2777ac */ /* 0x000e680008000800 */
[----:B------:R-:W2:Y:S01]  /*5120*/  LDS R0, [UR4+0x170] ;  /* 0x00017004ff007984 */ /* 0x000ea20008000800 */
[----:B------:R-:W1:Y:S01]  /*5130*/  LDCU.64 UR58, c[0x0][0x888] ;  /* 0x00011100ff3a77ac */ /* 0x000e620008000a00 */
[----:B------:R-:W1:Y:S01]  /*5140*/  LDCU.64 UR40, c[0x0][0xb28] ;  /* 0x00016500ff2877ac */ /* 0x000e620008000a00 */
[----:B------:R-:W1:Y:S01]  /*5150*/  LDCU.128 UR52, c[0x0][0xb10] ;  /* 0x00016200ff3477ac */ /* 0x000e620008000c00 */
[----:B------:R-:W-:Y:S01]  /*5160*/  UMOV UR48, 0x1 ;  /* 0x0000000100307882 */ /* 0x000fe20000000000 */
[----:B------:R-:W-:Y:S01]  /*5170*/  UMOV UR44, URZ ;  /* 0x000000ff002c7c82 */ /* 0x000fe20008000000 */
[----:B------:R-:W-:Y:S01]  /*5180*/  UMOV UR47, URZ ;  /* 0x000000ff002f7c82 */ /* 0x000fe20008000000 */
[----:B-1234-:R-:W-:-:S07]  /*5190*/  IMAD.IADD R2, R0, 0x1, R2 ;  /* 0x0000000100027824 */ /* 0x01efce00078e0202 */
.L_x_116:
[----:B------:R-:W1:Y:S01]  /*51a0*/  S2UR UR60, SR_CgaCtaId ;  /* 0x00000000003c79c3 */ /* 0x000e620000008800 */
[----:B------:R-:W-:Y:S01]  /*51b0*/  UMOV UR43, 0x400 ;  /* 0x00000400002b7882 */ /* 0x000fe20000000000 */
[----:B------:R-:W-:Y:S01]  /*51c0*/  SHF.L.U32 R0, R238, 0x1f, RZ ;  /* 0x0000001fee007819 */ /* 0x000fe200000006ff */
[----:B-1----:R-:W-:Y:S06]  /*51d0*/  ULEA UR43, UR60, UR43, 0x18 ;  /* 0x0000002b3c2b7291 */ /* 0x002fec000f8ec0ff */
[C---:B------:R-:W-:Y:S02]  /*51e0*/  LEA R8, R236.reuse, UR43, 0x3 ;  /* 0x0000002bec087c11 */ /* 0x040fe4000f8e18ff */
[----:B------:R-:W-:Y:S02]  /*51f0*/  LEA R4, R236, UR43, 0x4 ;  /* 0x0000002bec047c11 */ /* 0x000fe4000f8e20ff */
[----:B------:R-:W1:Y:S02]  /*5200*/  SYNCS.PHASECHK.TRANS64.TRYWAIT P0, [R8+URZ+0xc0], R0 ;  /* 0x0000c000080075a7 */ /* 0x000e6400080011ff */
[----:B-1----:R-:W-:Y:S05]  /*5210*/  @!P0 BRA `(.L_x_91) ;  /* 0x0000004800388947 */ /* 0x002fea0003800000 */
.L_x_164:
[----:B------:R-:W2:Y:S01]  /*5220*/  LDS.128 R4, [R4+0x150] ;  /* 0x0001500004047984 */ /* 0x000ea20000000c00 */
[----:B------:R-:W3:Y:S01]  /*5230*/  LDCU UR10, c[0x0][0xb24] ;  /* 0x00016480ff0a77ac */ /* 0x000ee20008000800 */
[----:B------:R-:W-:Y:S01]  /*5240*/  @!PT LDS RZ, [RZ] ;  /* 0x00000000fffff984 */ /* 0x000fe20000000800 */
[----:B------:R-:W-:Y:S01]  /*5250*/  @!PT LDS RZ, [RZ] ;  /* 0x00000000fffff984 */ /* 0x000fe20000000800 */
[----:B------:R-:W-:Y:S01]  /*5260*/  @!PT LDS RZ, [RZ] ;  /* 0x00000000fffff984 */ /* 0x000fe20000000800 */
[----:B------:R-:W-:Y:S01]  /*5270*/  @!PT LDS RZ, [RZ] ;  /* 0x00000000fffff984 */ /* 0x000fe20000000800 */
[----:B------:R4:W-:Y:S06]  /*5280*/  MEMBAR.ALL.CTA ;  /* 0x0000000000007992 */ /* 0x0009ec0000008000 */
[----:B----4-:R-:W4:Y:S01]  /*5290*/  FENCE.VIEW.ASYNC.S ;  /* 0x00000000000073c6 */ /* 0x010f220000000000 */
[----:B--2---:R-:W-:Y:S01]  /*52a0*/  LOP3.LUT P0, RZ, R6, 0x1, RZ, 0xc0, !PT ;  /* 0x0000000106ff7812 */ /* 0x004fe2000780c0ff */
[----:B---3--:R-:W-:Y:S11]  /*52b0*/  UISETP.GE.AND UP0, UPT, UR10, 0x1, UPT ;  /* 0x000000010a00788c */ /* 0x008ff6000bf06270 */
[----:B------:R-:W-:Y:S01]  /*52c0*/  @!UPT UIADD3 URZ, UPT, UPT, URZ, URZ, URZ ;  /* 0x000000fffffff290 */ /* 0x000fe2000fffe0ff */
[----:B----4-:R-:W-:Y:S01]  /*52d0*/  VOTEU.ANY UP1, P0 ;  /* 0x0000000000ff7886 */ /* 0x010fe20000020100 */
[----:B------:R-:W-:Y:S01]  /*52e0*/  PLOP3.LUT P0, PT, PT, PT, UP1, 0x80, 0x8 ;  /* 0x000000000008781c */ /* 0x000fe20003f0f018 */
[----:B------:R-:W-:Y:S11]  /*52f0*/  UP2UR UR49, UPR, URZ, 0x2 ;  /* 0x00000002ff317883 */ /* 0x000ff60008000000 */
[----:B------:R-:W-:Y:S01]  /*5300*/  @!UPT UIADD3 URZ, UPT, UPT, URZ, URZ, URZ ;  /* 0x000000fffffff290 */ /* 0x000fe2000fffe0ff */
[----:B-1----:R-:W-:Y:S02]  /*5310*/  @P0 SHF.R.U32.HI R0, RZ, 0x10, R5 ;  /* 0x00000010ff000819 */ /* 0x002fe40000011605 */
        /* <DEDUP_REMOVED lines=12> */
[----:B------:R-:W2:Y:S01]  /*53e0*/  LDCU UR7, c[0x0][0x370] ;  /* 0x00006e00ff0777ac */ /* 0x000ea20008000800 */
[----:B------:R-:W3:Y:S01]  /*53f0*/  LDCU UR4, c[0x0][0x374] ;  /* 0x00006e80ff0477ac */ /* 0x000ee20008000800 */
[----:B------:R-:W-:Y:S02]  /*5400*/  UISETP.NE.AND UP0, UPT, UR54, 0x1, UPT ;  /* 0x000000013600788c */ /* 0x000fe4000bf05270 */
[----:B------:R-:W-:Y:S02]  /*5410*/  UIMAD.WIDE.U32 UR12, UR37, UR55, URZ ;  /* 0x00000037250c72a5 */ /* 0x000fe4000f8e00ff */
[----:B------:R-:W-:Y:S02]  /*5420*/  UISETP.NE.AND UP1, UPT, UR42, 0x1, UPT ;  /* 0x000000012a00788c */ /* 0x000fe4000bf25270 */
[----:B------:R-:W-:Y:S02]  /*5430*/  UISETP.NE.AND UP2, UPT, UR10, 0x1, UPT ;  /* 0x000000010a00788c */ /* 0x000fe4000bf45270 */
[----:B------:R-:W-:Y:S02]  /*5440*/  UIMAD.WIDE.U32 UR16, UR38, UR52, URZ ;  /* 0x00000034261072a5 */ /* 0x000fe4000f8e00ff */
[----:B--2---:R-:W-:Y:S02]  /*5450*/  UIMAD.WIDE.U32 UR14, UR7, UR52, URZ ;  /* 0x00000034070e72a5 */ /* 0x004fe4000f8e00ff */
[----:B---3--:R-:W-:Y:S07]  /*5460*/  UIMAD.WIDE.U32 UR8, UR4, UR55, URZ ;  /* 0x00000037040872a5 */ /* 0x008fee000f8e00ff */
[----:B------:R-:W-:Y:S02]  /*5470*/  UMOV UR5, UR9 ;  /* 0x0000000900057c82 */ /* 0x000fe40008000000 */
[----:B------:R-:W-:Y:S03]  /*5480*/  @UP0 USHF.R.U32.HI UR4, URZ, UR61, UR5 ;  /* 0x0000003dff040299 */ /* 0x000fe60008011605 */
[----:B------:R-:W-:Y:S01]  /*5490*/  UMOV UR5, UR13 ;  /* 0x0000000d00057c82 */ /* 0x000fe20008000000 */
[----:B------:R-:W-:Y:S02]  /*54a0*/  UIMAD.WIDE.U32 UR8, UR4, UR40, URZ ;  /* 0x00000028040872a5 */ /* 0x000fe4000f8e00ff */
[----:B------:R-:W-:Y:S03]  /*54b0*/  USHF.R.U32.HI UR6, URZ, UR61, UR5 ;  /* 0x0000003dff067299 */ /* 0x000fe60008011605 */
[----:B------:R-:W-:Y:S01]  /*54c0*/  UMOV UR5, UR15 ;  /* 0x0000000f00057c82 */ /* 0x000fe20008000000 */
[----:B------:R-:W-:Y:S02]  /*54d0*/  USEL UR6, UR37, UR6, !UP0 ;  /* 0x0000000625067287 */ /* 0x000fe4000c000000 */
[----:B------:R-:W-:Y:S01]  /*54e0*/  @UP1 USHF.R.U32.HI UR7, URZ, UR53, UR5 ;  /* 0x00000035ff071299 */ /* 0x000fe20008011605 */
[----:B------:R-:W-:Y:S02]  /*54f0*/  UMOV UR8, UR9 ;  /* 0x0000000900087c82 */ /* 0x000fe40008000000 */
[----:B------:R-:W-:Y:S01]  /*5500*/  UMOV UR5, UR17 ;  /* 0x0000001100057c82 */ /* 0x000fe20008000000 */
[----:B------:R-:W-:Y:S02]  /*5510*/  UIMAD.WIDE.U32 UR12, UR7, UR40, URZ ;  /* 0x00000028070c72a5 */ /* 0x000fe4000f8e00ff */
[----:B------:R-:W-:Y:S02]  /*5520*/  @UP2 USHF.R.U32.HI UR4, URZ, UR41, UR8 ;  /* 0x00000029ff042299 */ /* 0x000fe40008011608 */
[----:B------:R-:W-:Y:S02]  /*5530*/  USHF.R.U32.HI UR5, URZ, UR53, UR5 ;  /* 0x00000035ff057299 */ /* 0x000fe40008011605 */
[----:B------:R-:W-:Y:S02]  /*5540*/  UIMAD UR4, UR10, UR4, URZ ;  /* 0x000000040a0472a4 */ /* 0x000fe4000f8e02ff */
[----:B------:R-:W-:Y:S02]  /*5550*/  USEL UR5, UR38, UR5, !UP1 ;  /* 0x0000000526057287 */ /* 0x000fe4000c800000 */
[----:B------:R-:W-:Y:S01]  /*5560*/  UISETP.GE.AND UP0, UPT, UR6, UR4, UPT ;  /* 0x000000040600728c */ /* 0x000fe2000bf06270 */
[----:B------:R-:W-:Y:S01]  /*5570*/  UMOV UR8, UR13 ;  /* 0x0000000d00087c82 */ /* 0x000fe20008000000 */
[----:B------:R-:W-:Y:S02]  /*5580*/  UIMAD.WIDE.U32 UR12, UR6, UR40, URZ ;  /* 0x00000028060c72a5 */ /* 0x000fe4000f8e00ff */
[----:B------:R-:W-:Y:S04]  /*5590*/  @UP2 USHF.R.U32.HI UR7, URZ, UR41, UR8 ;  /* 0x00000029ff072299 */ /* 0x000fe80008011608 */
[----:B------:R-:W-:Y:S01]  /*55a0*/  UIMAD UR8, UR10, UR7, URZ ;  /* 0x000000070a0872a4 */ /* 0x000fe2000f8e02ff */
[----:B------:R-:W-:Y:S03]  /*55b0*/  UMOV UR4, UR13 ;  /* 0x0000000d00047c82 */ /* 0x000fe60008000000 */
[----:B------:R-:W-:Y:S02]  /*55c0*/  UISETP.GE.OR UP0, UPT, UR5, UR8, UP0 ;  /* 0x000000080500728c */ /* 0x000fe40008706670 */
[----:B------:R-:W-:Y:S02]  /*55d0*/  USHF.R.U32.HI UR4, URZ, UR41, UR4 ;  /* 0x00000029ff047299 */ /* 0x000fe40008011604 */
[----:B------:R-:W-:Y:S02]  /*55e0*/  UIMAD.WIDE.U32 UR8, UR5, UR40, URZ ;  /* 0x00000028050872a5 */ /* 0x000fe4000f8e00ff */
[----:B------:R-:W-:Y:S02]  /*55f0*/  USEL UR12, UR6, UR4, !UP2 ;  /* 0x00000004060c7287 */ /* 0x000fe4000d000000 */
[----:B------:R-:W-:Y:S02]  /*5600*/  UIADD3 UR8, UPT, UPT, -UR5, URZ, URZ ;  /* 0x000000ff05087290 */ /* 0x000fe4000fffe1ff */
[----:B------:R-:W-:Y:S01]  /*5610*/  UIADD3 UR11, UPT, UPT, -UR12, URZ, URZ ;  /* 0x000000ff0c0b7290 */ /* 0x000fe2000fffe1ff */
[----:B------:R-:W-:Y:S01]  /*5620*/  @!UP0 UMOV UR4, UR9 ;  /* 0x0000000900048c82 */ /* 0x000fe20008000000 */
[----:B------:R-:W-:Y:S02]  /*5630*/  UIADD3 UR9, UPT, UPT, -UR6, URZ, URZ ;  /* 0x000000ff06097290 */ /* 0x000fe4000fffe1ff */
[----:B------:R-:W-:Y:S02]  /*5640*/  @!UP0 USHF.R.U32.HI UR4, URZ, UR41, UR4 ;  /* 0x00000029ff048299 */ /* 0x000fe40008011604 */
[----:B------:R-:W-:Y:S02]  /*5650*/  UIMAD UR11, UR10, UR11, UR6 ;  /* 0x0000000b0a0b72a4 */ /* 0x000fe4000f8e0206 */
[----:B------:R-:W-:Y:S04]  /*5660*/  @!UP0 USEL UR4, UR5, UR4, !UP2 ;  /* 0x0000000405048287 */ /* 0x000fe8000d000000 */
[----:B------:R-:W-:Y:S02]  /*5670*/  @!UP0 UIMAD UR11, UR7, UR11, UR4 ;  /* 0x0000000b070b82a4 */ /* 0x000fe4000f8e0204 */
[----:B------:R-:W-:Y:S02]  /*5680*/  @!UP0 UIADD3 UR12, UPT, UPT, UR12, -UR4, URZ ;  /* 0x800000040c0c8290 */ /* 0x000fe4000fffe0ff */
[----:B------:R-:W-:Y:S02]  /*5690*/  UIMAD UR7, UR42, UR8, UR38 ;  /* 0x000000082a0772a4 */ /* 0x000fe4000f8e0226 */
[----:B------:R-:W-:Y:S02]  /*56a0*/  @!UP0 UIMAD UR6, UR12, UR10, UR5 ;  /* 0x0000000a0c0682a4 */ /* 0x000fe4000f8e0205 */
[----:B------:R-:W-:Y:S01]  /*56b0*/  UIMAD UR4, UR54, UR9, UR37 ;  /* 0x00000009360472a4 */ /* 0x000fe2000f8e0225 */
[----:B------:R-:W-:Y:S02]  /*56c0*/  @!UP0 UMOV UR5, UR11 ;  /* 0x0000000b00058c82 */ /* 0x000fe40008000000 */
[----:B------:R-:W-:Y:S02]  /*56d0*/  UIMAD UR38, UR5, UR42, UR7 ;  /* 0x0000002a052672a4 */ /* 0x000fe4000f8e0207 */
[----:B------:R-:W-:Y:S11]  /*56e0*/  UIMAD UR37, UR6, UR54, UR4 ;  /* 0x00000036062572a4 */ /* 0x000ff6000f8e0204 */
[----:B------:R-:W-:Y:S01]  /*56f0*/  @!UPT UIADD3 URZ, UPT, UPT, URZ, URZ, URZ ;  /* 0x000000fffffff290 */ /* 0x000fe2000fffe0ff */
.L_x_92:
[----:B------:R-:W-:Y:S01]  /*5700*/  UISETP.NE.AND UP0, UPT, UR39, 0x1, UPT ;  /* 0x000000012700788c */ /* 0x000fe2000bf05270 */
[----:B------:R-:W-:Y:S10]  /*5710*/  IADD3 R236, PT, PT, R236, 0x1, RZ ;  /* 0x00000001ecec7810 */ /* 0x000ff40007ffe0ff */
[----:B------:R-:W2:Y:S01]  /*5720*/  @!UP0 LDCU.128 UR12, c[0x0][0xb10] ;  /* 0x00016200ff0c87ac */ /* 0x000ea20008000c00 */
[----:B------:R-:W3:Y:S01]  /*5730*/  @!UP0 LDCU UR5, c[0x0][0xb0c] ;  /* 0x00016180ff0587ac */ /* 0x000ee20008000800 */
[----:B------:R-:W4:Y:S01]  /*5740*/  @!UP0 LDCU UR10, c[0x0][0xb20] ;  /* 0x00016400ff0a87ac */ /* 0x000f220008000800 */
[----:B--2---:R-:W-:Y:S02]  /*5750*/  UIMAD.WIDE.U32 UR8, UR38, UR12, URZ ;  /* 0x0000000c260872a5 */ /* 0x004fe4000f8e00ff */
[----:B------:R-:W-:Y:S02]  /*5760*/  UIMAD.WIDE.U32 UR6, UR37, UR15, URZ ;  /* 0x0000000f250672a5 */ /* 0x000fe4000f8e00ff */
[----:B------:R-:W-:Y:S03]  /*5770*/  @!UP0 UISETP.NE.AND UP1, UPT, UR14, 0x1, UPT ;  /* 0x000000010e00888c */ /* 0x000fe6000bf25270 */
[----:B------:R-:W-:Y:S01]  /*5780*/  @!UP0 UMOV UR4, UR9 ;  /* 0x0000000900048c82 */ /* 0x000fe20008000000 */
[----:B---3--:R-:W-:Y:S02]  /*5790*/  @!UP0 UISETP.NE.AND UP2, UPT, UR5, 0x1, UPT ;  /* 0x000000010500888c */ /* 0x008fe4000bf45270 */
[----:B------:R-:W-:Y:S01]  /*57a0*/  @!UP0 USHF.R.U32.HI UR4, URZ, UR13, UR4 ;  /* 0x0000000dff048299 */ /* 0x000fe20008011604 */
[----:B------:R-:W-:Y:S02]  /*57b0*/  @!UP0 UMOV UR6, UR7 ;  /* 0x0000000700068c82 */ /* 0x000fe40008000000 */
[----:B----4-:R-:W-:Y:S02]  /*57c0*/  @!UP0 USHF.R.U32.HI UR6, URZ, UR10, UR6 ;  /* 0x0000000aff068299 */ /* 0x010fe40008011606 */
[----:B------:R-:W-:Y:S02]  /*57d0*/  @!UP0 USEL UR7, UR38, UR4, !UP2 ;  /* 0x0000000426078287 */ /* 0x000fe4000d000000 */
[----:B------:R-:W-:Y:S04]  /*57e0*/  @!UP0 USEL UR6, UR37, UR6, !UP1 ;  /* 0x0000000625068287 */ /* 0x000fe8000c800000 */
[----:B------:R-:W-:Y:S02]  /*57f0*/  @!UP0 UIADD3 UR4, UPT, UPT, -UR7, UR6, URZ ;  /* 0x0000000607048290 */ /* 0x000fe4000fffe1ff */
[----:B------:R-:W-:Y:S02]  /*5800*/  @!UP0 UIADD3 UR6, UPT, UPT, UR7, -UR6, URZ ;  /* 0x8000000607068290 */ /* 0x000fe4000fffe0ff */
[----:B------:R-:W-:Y:S02]  /*5810*/  UIADD3 UR7, UPT, UPT, UR43, 0x200, URZ ;  /* 0x000002002b077890 */ /* 0x000fe4000fffe0ff */
[----:B------:R-:W-:Y:S02]  /*5820*/  @!UP0 UIMAD UR38, UR4, UR5, UR38 ;  /* 0x00000005042682a4 */ /* 0x000fe4000f8e0226 */
[----:B------:R-:W-:Y:S02]  /*5830*/  @!UP0 UIMAD UR37, UR6, UR14, UR37 ;  /* 0x0000000e062582a4 */ /* 0x000fe4000f8e0225 */
[----:B------:R-:W-:Y:S09]  /*5840*/  ULOP3.LUT UP0, URZ, UR7, 0x1b0, URZ, 0xc0, !UPT ;  /* 0x000001b007ff7892 */ /* 0x000ff2000f80c0ff */
[----:B------:R-:W-:Y:S05]  /*5850*/  BRA.U !UP0, `(.L_x_93) ;  /* 0x00000001087c7547 */ /* 0x000fea000b800000 */
[----:B------:R-:W2:Y:S01]  /*5860*/  LDCU.64 UR8, c[0x4][0x80] ;  /* 0x01001000ff0877ac */ /* 0x000ea20008000a00 */
[----:B------:R-:W-:Y:S01]  /*5870*/  MOV R16, 0x0 ;  /* 0x0000000000107802 */ /* 0x000fe20000000f00 */
[----:B------:R-:W-:Y:S02]  /*5880*/  HFMA2 R12, -RZ, RZ, 0, 5.9604644775390625e-08 ;  /* 0x00000001ff0c7431 */ /* 0x000fe400000001ff */
[----:B------:R-:W-:Y:S01]  /*5890*/  IMAD.MOV.U32 R8, RZ, RZ, 0x70 ;  /* 0x00000070ff087424 */ /* 0x000fe200078e00ff */
[----:B------:R3:W4:Y:S01]  /*58a0*/  LDC.64 R14, c[0x4][R16] ;  /* 0x01000000100e7b82 */ /* 0x0007220000000a00 */
[----:B------:R-:W1:Y:S01]  /*58b0*/  LDCU.64 UR6, c[0x4][0x88] ;  /* 0x01001100ff0677ac */ /* 0x000e620008000a00 */
[----:B------:R-:W-:Y:S01]  /*58c0*/  IMAD.MOV.U32 R13, RZ, RZ, RZ ;  /* 0x000000ffff0d7224 */ /* 0x000fe200078e00ff */
[----:B------:R-:W1:Y:S01]  /*58d0*/  LDCU.64 UR4, c[0x4][0x8] ;  /* 0x01000100ff0477ac */ /* 0x000e620008000a00 */
[----:B--2---:R-:W-:Y:S01]  /*58e0*/  MOV R5, UR9 ;  /* 0x0000000900057c02 */ /* 0x004fe20008000f00 */
[----:B------:R-:W-:Y:S01]  /*58f0*/  IMAD.U32 R4, RZ, RZ, UR8 ;  /* 0x00000008ff047e24 */ /* 0x000fe2000f8e00ff */
[----:B-1----:R-:W-:Y:S01]  /*5900*/  MOV R7, UR7 ;  /* 0x0000000700077c02 */ /* 0x002fe20008000f00 */
[----:B------:R-:W-:Y:S01]  /*5910*/  IMAD.U32 R6, RZ, RZ, UR6 ;  /* 0x00000006ff067e24 */ /* 0x000fe2000f8e00ff */
[----:B------:R-:W-:Y:S01]  /*5920*/  MOV R11, UR5 ;  /* 0x00000005000b7c02 */ /* 0x000fe20008000f00 */
[----:B------:R-:W-:Y:S02]  /*5930*/  IMAD.U32 R10, RZ, RZ, UR4 ;  /* 0x00000004ff0a7e24 */ /* 0x000fe4000f8e00ff */
[----:B------:R-:W-:Y:S07]  /*5940*/  LEPC R20, `(.L_x_94) ;  /* 0x000000001014794e */ /* 0x000fee0000000000 */
[----:B---345:R-:W-:Y:S05]  /*5950*/  CALL.ABS.NOINC R14 ;  /* 0x000000000e007343 */ /* 0x038fea0003c00000 */
.L_x_94:
[----:B------:R-:W1:Y:S01]  /*5960*/  LDCU.64 UR8, c[0x4][0x80] ;  /* 0x01001000ff0877ac */ /* 0x000e620008000a00 */
[----:B------:R-:W2:Y:S01]  /*5970*/  LDC.64 R16, c[0x4][R16] ;  /* 0x0100000010107b82 */ /* 0x000ea20000000a00 */
[----:B------:R-:W-:Y:S02]  /*5980*/  HFMA2 R12, -RZ, RZ, 0, 5.9604644775390625e-08 ;  /* 0x00000001ff0c7431 */ /* 0x000fe400000001ff */
[----:B------:R-:W-:Y:S02]  /*5990*/  IMAD.MOV.U32 R8, RZ, RZ, 0x70 ;  /* 0x00000070ff087424 */ /* 0x000fe400078e00ff */
[----:B------:R-:W-:Y:S01]  /*59a0*/  IMAD.MOV.U32 R13, RZ, RZ, RZ ;  /* 0x000000ffff0d7224 */ /* 0x000fe200078e00ff */
[----:B------:R-:W3:Y:S01]  /*59b0*/  LDCU.64 UR6, c[0x4][0x88] ;  /* 0x01001100ff0677ac */ /* 0x000ee20008000a00 */
[----:B------:R-:W4:Y:S01]  /*59c0*/  LDCU.64 UR4, c[0x4][0x8] ;  /* 0x01000100ff0477ac */ /* 0x000f220008000a00 */
[----:B-1----:R-:W-:Y:S02]  /*59d0*/  MOV R4, UR8 ;  /* 0x0000000800047c02 */ /* 0x002fe40008000f00 */
[----:B------:R-:W-:Y:S02]  /*59e0*/  MOV R5, UR9 ;  /* 0x0000000900057c02 */ /* 0x000fe40008000f00 */
[----:B---3--:R-:W-:Y:S01]  /*59f0*/  MOV R7, UR7 ;  /* 0x0000000700077c02 */ /* 0x008fe20008000f00 */
[----:B------:R-:W-:Y:S01]  /*5a00*/  IMAD.U32 R6, RZ, RZ, UR6 ;  /* 0x00000006ff067e24 */ /* 0x000fe2000f8e00ff */
[----:B----4-:R-:W-:Y:S01]  /*5a10*/  MOV R11, UR5 ;  /* 0x00000005000b7c02 */ /* 0x010fe20008000f00 */
[----:B------:R-:W-:Y:S02]  /*5a20*/  IMAD.U32 R10, RZ, RZ, UR4 ;  /* 0x00000004ff0a7e24 */ /* 0x000fe4000f8e00ff */
[----:B------:R-:W-:Y:S07]  /*5a30*/  LEPC R20, `(.L_x_93) ;  /* 0x000000001014794e */ /* 0x000fee0000000000 */
[----:B--2---:R-:W-:Y:S05]  /*5a40*/  CALL.ABS.NOINC R16 ;  /* 0x0000000010007343 */ /* 0x004fea0003c00000 */
.L_x_93:
[----:B------:R-:W-:Y:S01]  /*5a50*/  PLOP3.LUT P1, PT, PT, PT, PT, 0x8, 0x80 ;  /* 0x000000000080781c */ /* 0x000fe20003f2e170 */
[----:B------:R-:W-:Y:S01]  /*5a60*/  UISETP.NE.AND UP1, UPT, UR51, URZ, UPT ;  /* 0x000000ff3300728c */ /* 0x000fe2000bf25270 */
[----:B------:R-:W2:Y:S05]  /*5a70*/  LDC.64 R6, c[0x0][0x890] ;  /* 0x00022400ff067b82 */ /* 0x000eaa0000000a00 */
[----:B------:R-:W-:Y:S03]  /*5a80*/  PLOP3.LUT P0, PT, PT, PT, UP1, 0x80, 0x8 ;  /* 0x000000000008781c */ /* 0x000fe60003f0f018 */
[----:B------:R-:W3:Y:S02]  /*5a90*/  LDC.64 R4, c[0x0][0x8b0] ;  /* 0x00022c00ff047b82 */ /* 0x000ee40000000a00 */
[----:B------:R-:W4:Y:S01]  /*5aa0*/  @UP1 LDCU.64 UR4, c[0x0][0x888] ;  /* 0x00011100ff0417ac */ /* 0x000f220008000a00 */
[----:B--2---:R-:W-:Y:S04]  /*5ab0*/  ISETP.NE.U32.AND P3, PT, R6, RZ, PT ;  /* 0x000000ff0600720c */ /* 0x004fe80003f65070 */
[----:B------:R-:W-:Y:S01]  /*5ac0*/  ISETP.NE.AND.EX P3, PT, R7, RZ, PT, P3 ;  /* 0x000000ff0700720c */ /* 0x000fe20003f65330 */
[----:B----4-:R-:W-:Y:S01]  /*5ad0*/  @UP1 UISETP.NE.U32.AND UP0, UPT, UR4, URZ, UPT ;  /* 0x000000ff0400128c */ /* 0x010fe2000bf05070 */
[----:B---3--:R-:W-:Y:S02]  /*5ae0*/  ISETP.NE.U32.AND P4, PT, R4, RZ, PT ;  /* 0x000000ff0400720c */ /* 0x008fe40003f85070 */
[----:B------:R-:W-:Y:S01]  /*5af0*/  @P0 PLOP3.LUT P1, PT, P3, PT, PT, 0x80, 0x8 ;  /* 0x000000000008081c */ /* 0x000fe20001f2f070 */
[----:B------:R-:W-:Y:S01]  /*5b00*/  @UP1 UISETP.NE.AND.EX UP0, UPT, UR5, URZ, UPT, UP0 ;  /* 0x000000ff0500128c */ /* 0x000fe2000bf05300 */
[----:B------:R-:W-:Y:S03]  /*5b10*/  ISETP.NE.AND.EX P4, PT, R5, RZ, PT, P4 ;  /* 0x000000ff0500720c */ /* 0x000fe60003f85340 */
[----:B------:R-:W-:Y:S04]  /*5b20*/  @UP1 USEL UR4, URZ, 0xffffffff, UP0 ;  /* 0xffffffffff041887 */ /* 0x000fe80008000000 */
[----:B------:R-:W-:Y:S08]  /*5b30*/  @!P3 BRA `(.L_x_95) ;  /* 0x000000000030b947 */ /* 0x000ff00003800000 */
[----:B------:R-:W-:Y:S01]  /*5b40*/  ISETP.NE.U32.AND P2, PT, R232, RZ, PT ;  /* 0x000000ffe800720c */ /* 0x000fe20003f45070 */
[----:B------:R-:W2:Y:S01]  /*5b50*/  LDCU.64 UR6, c[0x0][0x358] ;  /* 0x00006b00ff0677ac */ /* 0x000ea20008000a00 */
[----:B-1----:R-:W-:Y:S02]  /*5b60*/  HFMA2 R0, -RZ, RZ, 0, 5.9604644775390625e-08 ;  /* 0x00000001ff007431 */ /* 0x002fe400000001ff */
[----:B------:R-:W-:Y:S01]  /*5b70*/  IMAD.MOV.U32 R234, RZ, RZ, 0x1 ;  /* 0x00000001ffea7424 */ /* 0x000fe200078e00ff */
[----:B------:R-:W-:Y:S11]  /*5b80*/  ISETP.NE.AND.EX P2, PT, R233, RZ, PT, P2 ;  /* 0x000000ffe900720c */ /* 0x000ff60003f45320 */
[----:B------:R-:W-:Y:S02]  /*5b90*/  @!UPT UIADD3 URZ, UPT, UPT, URZ, URZ, URZ ;  /* 0x000000fffffff290 */ /* 0x000fe4000fffe0ff */
[----:B------:R-:W1:Y:S01]  /*5ba0*/  @P2 LDC.64 R8, c[0x0][0x888] ;  /* 0x00022200ff082b82 */ /* 0x000e620000000a00 */
[----:B------:R-:W-:Y:S01]  /*5bb0*/  @P2 IMAD R6, R6, UR36, RZ ;  /* 0x0000002406062c24 */ /* 0x000fe2000f8e02ff */
[----:B------:R-:W-:Y:S03]  /*5bc0*/  @!P2 PRMT R234, R0, 0x7610, R234 ;  /* 0x0000761000eaa816 */ /* 0x000fe600000000ea */
[----:B-1----:R-:W-:Y:S05]  /*5bd0*/  @P2 IMAD.WIDE R8, R6, 0x4, R8 ;  /* 0x0000000406082825 */ /* 0x002fea00078e0208 */
[----:B--2--5:R2:W5:Y:S02]  /*5be0*/  @P2 LDG.E R123, desc[UR6][R8.64] ;  /* 0x00000006087b2981 */ /* 0x024564000c1e1900 */
[----:B--2---:R-:W3:Y:S02]  /*5bf0*/  @!P2 LDC R123, c[0x0][0x880] ;  /* 0x00022000ff7bab82 */ /* 0x004ee40000000800 */
.L_x_95:
[----:B------:R-:W-:Y:S05]  /*5c00*/  @!P4 BRA `(.L_x_96) ;  /* 0x000000000028c947 */ /* 0x000fea0003800000 */
[----:B------:R-:W2:Y:S01]  /*5c10*/  LDC.64 R6, c[0x0][0x8a8] ;  /* 0x00022a00ff067b82 */ /* 0x000ea20000000a00 */
[----:B------:R-:W4:Y:S01]  /*5c20*/  LDCU.64 UR6, c[0x0][0x358] ;  /* 0x00006b00ff0677ac */ /* 0x000f220008000a00 */
[----:B--2---:R-:W-:Y:S04]  /*5c30*/  ISETP.NE.U32.AND P2, PT, R6, RZ, PT ;  /* 0x000000ff0600720c */ /* 0x004fe80003f45070 */
[----:B------:R-:W-:Y:S11]  /*5c40*/  ISETP.NE.AND.EX P2, PT, R7, RZ, PT, P2 ;  /* 0x000000ff0700720c */ /* 0x000ff60003f45320 */
[----:B------:R-:W-:Y:S02]  /*5c50*/  @!UPT UIADD3 URZ, UPT, UPT, URZ, URZ, URZ ;  /* 0x000000fffffff290 */ /* 0x000fe4000fffe0ff */
[----:B------:R-:W2:Y:S01]  /*5c60*/  @P2 LDC.64 R6, c[0x0][0x8a8] ;  /* 0x00022a00ff062b82 */ /* 0x000ea20000000a00 */
[----:B------:R-:W-:Y:S04]  /*5c70*/  @P2 IMAD R4, R4, UR36, RZ ;  /* 0x0000002404042c24 */ /* 0x000fe8000f8e02ff */
[----:B--2---:R-:W-:Y:S05]  /*5c80*/  @P2 IMAD.WIDE R6, R4, 0x4, R6 ;  /* 0x0000000404062825 */ /* 0x004fea00078e0206 */
[----:B----45:R2:W5:Y:S02]  /*5c90*/  @P2 LDG.E R121, desc[UR6][R6.64] ;  /* 0x0000000606792981 */ /* 0x030564000c1e1900 */
[----:B--2---:R-:W4:Y:S02]  /*5ca0*/  @!P2 LDC R121, c[0x0][0x8a0] ;  /* 0x00022800ff79ab82 */ /* 0x004f240000000800 */
.L_x_96:
[----:B---3-5:R-:W-:Y:S01]  /*5cb0*/  @P0 FSETP.NEU.AND P4, PT, R123, RZ, PT ;  /* 0x000000ff7b00020b */ /* 0x028fe20003f8d000 */
[----:B-1----:R-:W-:Y:S01]  /*5cc0*/  IMAD.U32 R0, RZ, RZ, UR4 ;  /* 0x00000004ff007e24 */ /* 0x002fe2000f8e00ff */
[----:B------:R-:W-:Y:S01]  /*5cd0*/  @P0 LOP3.LUT P2, RZ, R234, 0xff, RZ, 0xc0, !PT ;  /* 0x000000ffeaff0812 */ /* 0x000fe2000784c0ff */
[----:B------:R-:W-:Y:S01]  /*5ce0*/  BSSY B1, `(.L_x_97) ;  /* 0x000007f000017945 */ /* 0x000fe20003800000 */
[----:B------:R-:W-:Y:S02]  /*5cf0*/  @P0 SEL R3, RZ, 0xffffffff, P4 ;  /* 0xffffffffff030807 */ /* 0x000fe40002000000 */
[----:B------:R-:W-:Y:S02]  /*5d00*/  CS2R R230, SRZ ;  /* 0x0000000000e67805 */ /* 0x000fe4000001ff00 */
[----:B------:R-:W-:Y:S02]  /*5d10*/  LEA R17, R120, UR43, 0x3 ;  /* 0x0000002b78117c11 */ /* 0x000fe4000f8e18ff */
[----:B------:R-:W-:Y:S02]  /*5d20*/  CS2R R228, SRZ ;  /* 0x0000000000e47805 */ /* 0x000fe4000001ff00 */
[----:B------:R-:W-:Y:S01]  /*5d30*/  @P1 SEL R3, R0, R3, !P2 ;  /* 0x0000000300031207 */ /* 0x000fe20005000000 */
[----:B------:R-:W-:Y:S01]  /*5d40*/  IMAD.U32 R0, RZ, RZ, UR44 ;  /* 0x0000002cff007e24 */ /* 0x000fe2000f8e00ff */
[----:B------:R-:W-:Y:S02]  /*5d50*/  PLOP3.LUT P5, PT, PT, PT, PT, 0x8, 0x80 ;  /* 0x000000000080781c */ /* 0x000fe40003fae170 */
[----:B------:R-:W-:Y:S02]  /*5d60*/  CS2R R222, SRZ ;  /* 0x0000000000de7805 */ /* 0x000fe4000001ff00 */
[----:B------:R-:W-:Y:S02]  /*5d70*/  @P0 LOP3.LUT R3, R3, 0x1, RZ, 0xc0, !PT ;  /* 0x0000000103030812 */ /* 0x000fe400078ec0ff */
[----:B------:R-:W-:Y:S02]  /*5d80*/  CS2R R220, SRZ ;  /* 0x0000000000dc7805 */ /* 0x000fe4000001ff00 */
[----:B------:R-:W-:Y:S02]  /*5d90*/  LEA R0, R0, UR43, 0x3 ;  /* 0x0000002b00007c11 */ /* 0x000fe4000f8e18ff */
[----:B------:R-:W-:Y:S02]  /*5da0*/  CS2R R214, SRZ ;  /* 0x0000000000d67805 */ /* 0x000fe4000001ff00 */
[----:B------:R-:W-:Y:S01]  /*5db0*/  ISETP.NE.U32.OR P6, PT, R3, 0x1, !P0 ;  /* 0x000000010300780c */ /* 0x000fe200047c5470 */
[----:B------:R-:W-:Y:S01]  /*5dc0*/  IMAD.U32 R3, RZ, RZ, UR48 ;  /* 0x00000030ff037e24 */ /* 0x000fe2000f8e00ff */
[----:B------:R-:W-:Y:S02]  /*5dd0*/  CS2R R212, SRZ ;  /* 0x0000000000d47805 */ /* 0x000fe4000001ff00 */
[----:B------:R-:W-:Y:S02]  /*5de0*/  CS2R R206, SRZ ;  /* 0x0000000000ce7805 */ /* 0x000fe4000001ff00 */
[----:B------:R-:W-:Y:S02]  /*5df0*/  P2R R240, PR, RZ, 0x40 ;  /* 0x00000040fff07803 */ /* 0x000fe40000000000 */
[----:B------:R-:W-:Y:S02]  /*5e00*/  CS2R R204, SRZ ;  /* 0x0000000000cc7805 */ /* 0x000fe4000001ff00 */
[----:B------:R-:W-:Y:S02]  /*5e10*/  LOP3.LUT R3, R3, 0x1, RZ, 0x3c, !PT ;  /* 0x0000000103037812 */ /* 0x000fe400078e3cff */
[----:B------:R-:W-:Y:S02]  /*5e20*/  CS2R R198, SRZ ;  /* 0x0000000000c67805 */ /* 0x000fe4000001ff00 */
[----:B------:R-:W-:Y:S02]  /*5e30*/  CS2R R196, SRZ ;  /* 0x0000000000c47805 */ /* 0x000fe4000001ff00 */
[----:B------:R-:W-:Y:S02]  /*5e40*/  CS2R R190, SRZ ;  /* 0x0000000000be7805 */ /* 0x000fe4000001ff00 */
[----:B------:R-:W-:Y:S02]  /*5e50*/  CS2R R188, SRZ ;  /* 0x0000000000bc7805 */ /* 0x000fe4000001ff00 */
[----:B------:R-:W-:Y:S02]  /*5e60*/  CS2R R182, SRZ ;  /* 0x0000000000b67805 */ /* 0x000fe4000001ff00 */
[----:B------:R-:W-:Y:S02]  /*5e70*/  CS2R R180, SRZ ;  /* 0x0000000000b47805 */ /* 0x000fe4000001ff00 */
[----:B------:R-:W-:Y:S02]  /*5e80*/  @P6 SHF.L.U32 R4, R3, 0x1f, RZ ;  /* 0x0000001f03046819 */ /* 0x000fe400000006ff */
[----:B------:R-:W-:Y:S02]  /*5e90*/  CS2R R174, SRZ ;  /* 0x0000000000ae7805 */ /* 0x000fe4000001ff00 */
[----:B------:R-:W-:Y:S02]  /*5ea0*/  CS2R R172, SRZ ;  /* 0x0000000000ac7805 */ /* 0x000fe4000001ff00 */
[----:B------:R-:W-:Y:S01]  /*5eb0*/  CS2R R166, SRZ ;  /* 0x0000000000a67805 */ /* 0x000fe2000001ff00 */
[----:B------:R1:W2:Y:S01]  /*5ec0*/  @P6 SYNCS.PHASECHK.TRANS64.TRYWAIT P0, [R0+URZ+0x90], R4 ;  /* 0x00009004000065a7 */ /* 0x0002a200080011ff */
[----:B------:R-:W-:Y:S02]  /*5ed0*/  CS2R R164, SRZ ;  /* 0x0000000000a47805 */ /* 0x000fe4000001ff00 */
        /* <DEDUP_REMOVED lines=10> */
[----:B-1----:R-:W-:Y:S04]  /*5f80*/  SHF.L.U32 R4, R239, 0x1f, RZ ;  /* 0x0000001fef047819 */ /* 0x002fe800000006ff */
[----:B------:R1:W3:Y:S01]  /*5f90*/  SYNCS.PHASECHK.TRANS64.TRYWAIT P4, [R17+URZ+0xe0], R4 ;  /* 0x0000e004110075a7 */ /* 0x0002e200080811ff */
[----:B--2---:R-:W-:Y:S01]  /*5fa0*/  @P6 PLOP3.LUT P5, PT, P0, PT, PT, 0x8, 0x80 ;  /* 0x000000000080681c */ /* 0x004fe200007ae170 */
[----:B------:R-:W-:Y:S01]  /*5fb0*/  @!UPT UIADD3 URZ, UPT, UPT, URZ, URZ, URZ ;  /* 0x000000fffffff290 */ /* 0x000fe2000fffe0ff */
[----:B-1----:R-:W-:Y:S11]  /*5fc0*/  @!P6 BRA `(.L_x_98) ;  /* 0x000000040040e947 */ /* 0x002ff60003800000 */
[----:B------:R-:W-:Y:S01]  /*5fd0*/  ISETP.NE.U32.AND P0, PT, RZ, UR58, PT ;  /* 0x0000003aff007c0c */ /* 0x000fe2000bf05070 */
[----:B------:R-:W-:Y:S01]  /*5fe0*/  BSSY B0, `(.L_x_99) ;  /* 0x000001b000007945 */ /* 0x000fe20003800000 */
[----:B------:R-:W-:Y:S02]  /*5ff0*/  FSETP.NEU.AND P2, PT, R123, RZ, PT ;  /* 0x000000ff7b00720b */ /* 0x000fe40003f4d000 */
[----:B------:R-:W-:Y:S02]  /*6000*/  ISETP.NE.AND.EX P0, PT, RZ, UR59, PT, P0 ;  /* 0x0000003bff007c0c */ /* 0x000fe4000bf05300 */
[----:B------:R-:W-:Y:S02]  /*6010*/  LOP3.LUT P1, RZ, R234, 0xff, RZ, 0xc0, !PT ;  /* 0x000000ffeaff7812 */ /* 0x000fe4000782c0ff */
[----:B------:R-:W-:Y:S02]  /*6020*/  SEL R5, RZ, 0xffffffff, P2 ;  /* 0xffffffffff057807 */ /* 0x000fe40001000000 */
[----:B------:R-:W-:Y:S04]  /*6030*/  SEL R6, RZ, 0xffffffff, P0 ;  /* 0xffffffffff067807 */ /* 0x000fe80000000000 */
[----:B------:R-:W-:Y:S04]  /*6040*/  @P3 SEL R5, R6, R5, !P1 ;  /* 0x0000000506053207 */ /* 0x000fe80004800000 */
[----:B------:R-:W-:Y:S04]  /*6050*/  LOP3.LUT R5, R5, 0x1, RZ, 0xc0, !PT ;  /* 0x0000000105057812 */ /* 0x000fe800078ec0ff */
[----:B------:R-:W-:Y:S11]  /*6060*/  ISETP.NE.U32.AND P0, PT, R5, 0x1, PT ;  /* 0x000000010500780c */ /* 0x000ff60003f05070 */
[----:B------:R-:W-:Y:S02]  /*6070*/  @!UPT UIADD3 URZ, UPT, UPT, URZ, URZ, URZ ;  /* 0x000000fffffff290 */ /* 0x000fe4000fffe0ff */
[----:B------:R-:W1:Y:S02]  /*6080*/  @P0 S2R R6, SR_TID.X ;  /* 0x0000000000060919 */ /* 0x000e640000002100 */
[----:B-1----:R-:W-:Y:S01]  /*6090*/  @P0 SHF.R.U32.HI R7, RZ, 0x1, R6 ;  /* 0x00000001ff070819 */ /* 0x002fe20000011606 */
[C---:B------:R-:W-:Y:S02]  /*60a0*/  @P0 IMAD.SHL.U32 R9, R6.reuse, 0x10, RZ ;  /* 0x0000001006090824 */ /* 0x040fe400078e00ff */
[C---:B------:R-:W-:Y:S02]  /*60b0*/  @P0 IMAD.SHL.U32 R10, R6.reuse, 0x20, RZ ;  /* 0x00000020060a0824 */ /* 0x040fe400078e00ff */
[----:B------:R-:W-:Y:S01]  /*60c0*/  @P0 IMAD.SHL.U32 R5, R6, 0x4, RZ ;  /* 0x0000000406050824 */ /* 0x000fe200078e00ff */
[----:B------:R-:W-:Y:S02]  /*60d0*/  @P0 LOP3.LUT R9, R9, 0x600, RZ, 0xc0, !PT ;  /* 0x0000060009090812 */ /* 0x000fe400078ec0ff */
[----:B------:R-:W-:Y:S02]  /*60e0*/  @P0 LOP3.LUT R8, R10, 0xc0, RZ, 0xc0, !PT ;  /* 0x000000c00a080812 */ /* 0x000fe400078ec0ff */
[--C-:B------:R-:W-:Y:S02]  /*60f0*/  @P0 LOP3.LUT R9, R9, 0x20, R10.reuse, 0xf8, !PT ;  /* 0x0000002009090812 */ /* 0x100fe400078ef80a */
[----:B------:R-:W-:Y:S02]  /*6100*/  @P0 LOP3.LUT R7, R8, 0x8, R7, 0xf8, !PT ;  /* 0x0000000808070812 */ /* 0x000fe400078ef807 */
[----:B------:R-:W-:Y:S02]  /*6110*/  @P0 LOP3.LUT R9, R9, 0x100, R10, 0xf8, !PT ;  /* 0x0000010009090812 */ /* 0x000fe400078ef80a */
[----:B------:R-:W-:Y:S01]  /*6120*/  @P0 LOP3.LUT R5, R7, 0x18, R5, 0x78, !PT ;  /* 0x0000001807050812 */ /* 0x000fe200078e7805 */
[----:B------:R-:W-:Y:S03]  /*6130*/  IMAD.U32 R7, RZ, RZ, UR44 ;  /* 0x0000002cff077e24 */ /* 0x000fe6000f8e00ff */
[----:B------:R-:W-:Y:S01]  /*6140*/  @P0 LOP3.LUT R5, R9, R5, RZ, 0xfc, !PT ;  /* 0x0000000509050212 */ /* 0x000fe200078efcff */
[----:B------:R-:W-:Y:S06]  /*6150*/  @!P5 BRA `(.L_x_100) ;  /* 0x00000000000cd947 */ /* 0x000fec0003800000 */
[----:B------:R-:W-:Y:S04]  /*6160*/  SHF.L.U32 R3, R3, 0x1f, RZ ;  /* 0x0000001f03037819 */ /* 0x000fe800000006ff */
[----:B------:R-:W1:Y:S02]  /*6170*/  SYNCS.PHASECHK.TRANS64.TRYWAIT P1, [R0+URZ+0x90], R3 ;  /* 0x00009003000075a7 */ /* 0x000e6400080211ff */
[----:B-1----:R-:W-:Y:S05]  /*6180*/  @!P1 BRA `(.L_x_101) ;  /* 0x0000003800709947 */ /* 0x002fea0003800000 */
.L_x_100:
[----:B------:R-:W-:Y:S05]  /*6190*/  BSYNC B0 ;  /* 0x0000000000007941 */ /* 0x000fea0003800000 */
.L_x_99:
[----:B------:R-:W-:Y:S01]  /*61a0*/  @P0 LOP3.LUT P2, RZ, R6, 0x4, RZ, 0xc0, !PT ;  /* 0x0000000406ff0812 */ /* 0x000fe2000784c0ff */
[----:B------:R-:W-:Y:S01]  /*61b0*/  @P0 IMAD R5, R7, 0x3800, R5 ;  /* 0x0000380007050824 */ /* 0x000fe200078e0205 */
[----:B------:R-:W-:Y:S02]  /*61c0*/  PLOP3.LUT P1, PT, PT, PT, PT, 0x8, 0x80 ;  /* 0x000000000080781c */ /* 0x000fe40003f2e170 */
[----:B------:R-:W-:Y:S02]  /*61d0*/  CS2R R130, SRZ ;  /* 0x0000000000827805 */ /* 0x000fe4000001ff00 */
[----:B------:R-:W-:Y:S02]  /*61e0*/  @P0 PLOP3.LUT P1, PT, P2, PT, PT, 0x80, 0x8 ;  /* 0x000000000008081c */ /* 0x000fe4000172f070 */
[----:B------:R-:W-:Y:S02]  /*61f0*/  CS2R R128, SRZ ;  /* 0x0000000000807805 */ /* 0x000fe4000001ff00 */
[----:B------:R-:W-:Y:S02]  /*6200*/  @P0 LEA R5, R5, UR43, 0x1 ;  /* 0x0000002b05050c11 */ /* 0x000fe4000f8e08ff */
        /* <DEDUP_REMOVED lines=23> */
[----:B------:R-:W-:Y:S01]  /*6380*/  CS2R R212, SRZ ;  /* 0x0000000000d47805 */ /* 0x000fe2000001ff00 */
[----:B------:R-:W-:Y:S01]  /*6390*/  IMAD.MOV.U32 R230, RZ, RZ, RZ ;  /* 0x000000ffffe67224 */ /* 0x000fe200078e00ff */
[----:B------:R-:W-:Y:S01]  /*63a0*/  CS2R R228, SRZ ;  /* 0x0000000000e47805 */ /* 0x000fe2000001ff00 */
[----:B------:R-:W-:Y:S05]  /*63b0*/  @P0 WARPSYNC.ALL ;  /* 0x0000000000000948 */ /* 0x000fea0003800000 */
[----:B------:R2:W2:Y:S01]  /*63c0*/  @P0 LDSM.16.M88.4 R128, [R5+0x200] ;  /* 0x000200000580083b */ /* 0x0004a20000000200 */
[C---:B-1----:R-:W-:Y:S02]  /*63d0*/  @P0 VIADD R3, R5.reuse, 0x200 ;  /* 0x0000020005030836 */ /* 0x042fe40000000000 */
[----:B------:R-:W-:Y:S01]  /*63e0*/  @P0 VIADD R0, R5, 0x220 ;  /* 0x0000022005000836 */ /* 0x000fe20000000000 */
[----:B------:R1:W1:Y:S01]  /*63f0*/  @P0 LDSM.16.M88.4 R140, [R5+0x1200] ;  /* 0x00120000058c083b */ /* 0x0002620000000200 */
[----:B------:R-:W-:Y:S03]  /*6400*/  @P1 VIADD R0, R3, 0xffffffe0 ;  /* 0xffffffe003001836 */ /* 0x000fe60000000000 */
[----:B------:R1:W1:Y:S04]  /*6410*/  @P0 LDSM.16.M88.4 R156, [R5+0x2200] ;  /* 0x00220000059c083b */ /* 0x0002680000000200 */
[----:B------:R1:W1:Y:S04]  /*6420*/  @P0 LDSM.16.M88.4 R172, [R5+0x3200] ;  /* 0x0032000005ac083b */ /* 0x0002680000000200 */
[----:B------:R1:W1:Y:S04]  /*6430*/  @P0 LDSM.16.M88.4 R188, [R5+0x4200] ;  /* 0x0042000005bc083b */ /* 0x0002680000000200 */
[----:B------:R1:W1:Y:S04]  /*6440*/  @P0 LDSM.16.M88.4 R204, [R5+0x5200] ;  /* 0x0052000005cc083b */ /* 0x0002680000000200 */
[----:B------:R1:W1:Y:S04]  /*6450*/  @P0 LDSM.16.M88.4 R220, [R5+0x6200] ;  /* 0x0062000005dc083b */ /* 0x0002680000000200 */
[----:B------:R1:W1:Y:S04]  /*6460*/  @P0 LDSM.16.M88.4 R132, [R0] ;  /* 0x000000000084083b */ /* 0x0002680000000200 */
[----:B------:R1:W1:Y:S04]  /*6470*/  @P0 LDSM.16.M88.4 R148, [R0+0x1000] ;  /* 0x001000000094083b */ /* 0x0002680000000200 */
[----:B------:R1:W1:Y:S04]  /*6480*/  @P0 LDSM.16.M88.4 R164, [R0+0x2000] ;  /* 0x0020000000a4083b */ /* 0x0002680000000200 */
[----:B------:R1:W1:Y:S04]  /*6490*/  @P0 LDSM.16.M88.4 R180, [R0+0x3000] ;  /* 0x0030000000b4083b */ /* 0x0002680000000200 */
[----:B------:R1:W1:Y:S04]  /*64a0*/  @P0 LDSM.16.M88.4 R196, [R0+0x4000] ;  /* 0x0040000000c4083b */ /* 0x0002680000000200 */
[----:B------:R1:W1:Y:S04]  /*64b0*/  @P0 LDSM.16.M88.4 R212, [R0+0x5000] ;  /* 0x0050000000d4083b */ /* 0x0002680000000200 */
[----:B--2---:R1:W1:Y:S02]  /*64c0*/  @P0 LDSM.16.M88.4 R228, [R0+0x6000] ;  /* 0x0060000000e4083b */ /* 0x0042640000000200 */
.L_x_98:
[----:B------:R-:W-:Y:S05]  /*64d0*/  BSYNC B1 ;  /* 0x0000000000017941 */ /* 0x000fea0003800000 */
.L_x_97:
[----:B-1----:R-:W-:Y:S04]  /*64e0*/  LEA.HI R0, R120, R120, RZ, 0x1 ;  /* 0x0000007878007211 */ /* 0x002fe800078f08ff */
[----:B------:R-:W-:Y:S02]  /*64f0*/  SHF.R.U32.HI R3, RZ, 0x1, R0 ;  /* 0x00000001ff037819 */ /* 0x000fe40000011600 */
[----:B------:R-:W-:Y:S03]  /*6500*/  LOP3.LUT R0, R0, 0xffe, RZ, 0xc0, !PT ;  /* 0x00000ffe00007812 */ /* 0x000fe600078ec0ff */
[----:B------:R-:W-:Y:S02]  /*6510*/  IMAD R3, R3, 0xe0, R2 ;  /* 0x000000e003037824 */ /* 0x000fe400078e0202 */
[----:B------:R-:W-:Y:S04]  /*6520*/  IMAD.IADD R0, R120, 0x1, -R0 ;  /* 0x0000000178007824 */ /* 0x000fe800078e0a00 */
[----:B------:R-:W-:Y:S05]  /*6530*/  IMAD R16, R0, 0x100000, R3 ;  /* 0x0010000000107824 */ /* 0x000fea00078e0203 */
[----:B------:R-:W-:Y:S04]  /*6540*/  SHF.R.U32.HI R0, RZ, 0x15, R16 ;  /* 0x00000015ff007819 */ /* 0x000fe80000011610 */
[----:B------:R-:W-:Y:S01]  /*6550*/  LOP3.LUT P0, RZ, R0, 0x3, R235, 0x48, !PT ;  /* 0x0000000300ff7812 */ /* 0x000fe200078048eb */
[----:B------:R-:W-:Y:S01]  /*6560*/  @!UPT UIADD3 URZ, UPT, UPT, URZ, URZ, URZ ;  /* 0x000000fffffff290 */ /* 0x000fe2000fffe0ff */
[----:B---3--:R-:W-:Y:S11]  /*6570*/  @P4 BRA `(.L_x_102) ;  /* 0x0000000000084947 */ /* 0x008ff60003800000 */
[----:B------:R-:W1:Y:S02]  /*6580*/  SYNCS.PHASECHK.TRANS64.TRYWAIT P1, [R17+URZ+0xe0], R4 ;  /* 0x0000e004110075a7 */ /* 0x000e6400080211ff */
[----:B-1----:R-:W-:Y:S05]  /*6590*/  @!P1 BRA `(.L_x_103) ;  /* 0x0000003400809947 */ /* 0x002fea0003800000 */
.L_x_102:
[----:B------:R-:W-:Y:S05]  /*65a0*/  @!P0 BRA `(.L_x_104) ;  /* 0x0000000000408947 */ /* 0x000fea0003800000 */
[----:B------:R-:W2:Y:S01]  /*65b0*/  LDCU.64 UR8, c[0x4][0x70] ;  /* 0x01000e00ff0877ac */ /* 0x000ea20008000a00 */
[----:B------:R-:W-:Y:S01]  /*65c0*/  MOV R15, 0x0 ;  /* 0x00000000000f7802 */ /* 0x000fe20000000f00 */
[----:B------:R-:W-:Y:S02]  /*65d0*/  HFMA2 R12, -RZ, RZ, 0, 5.9604644775390625e-08 ;  /* 0x00000001ff0c7431 */ /* 0x000fe400000001ff */
[----:B------:R-:W-:Y:S02]  /*65e0*/  IMAD.MOV.U32 R8, RZ, RZ, 0x192 ;  /* 0x00000192ff087424 */ /* 0x000fe400078e00ff */
[----:B------:R-:W-:Y:S01]  /*65f0*/  IMAD.MOV.U32 R13, RZ, RZ, RZ ;  /* 0x000000ffff0d7224 */ /* 0x000fe200078e00ff */
[----:B------:R-:W3:Y:S01]  /*6600*/  LDCU.64 UR6, c[0x4][0x78] ;  /* 0x01000f00ff0677ac */ /* 0x000ee20008000a00 */
[----:B------:R-:W4:Y:S01]  /*6610*/  LDC.64 R14, c[0x4][R15] ;  /* 0x010000000f0e7b82 */ /* 0x000f220000000a00 */
[----:B------:R-:W5:Y:S01]  /*6620*/  LDCU.64 UR4, c[0x4][0x10] ;  /* 0x01000200ff0477ac */ /* 0x000f620008000a00 */
[----:B--2---:R-:W-:Y:S01]  /*6630*/  MOV R5, UR9 ;  /* 0x0000000900057c02 */ /* 0x004fe20008000f00 */
[----:B-1----:R-:W-:Y:S01]  /*6640*/  IMAD.U32 R4, RZ, RZ, UR8 ;  /* 0x00000008ff047e24 */ /* 0x002fe2000f8e00ff */
[----:B---3--:R-:W-:Y:S01]  /*6650*/  MOV R7, UR7 ;  /* 0x0000000700077c02 */ /* 0x008fe20008000f00 */
[----:B------:R-:W-:Y:S01]  /*6660*/  IMAD.U32 R6, RZ, RZ, UR6 ;  /* 0x00000006ff067e24 */ /* 0x000fe2000f8e00ff */
[----:B-----5:R-:W-:Y:S01]  /*6670*/  MOV R11, UR5 ;  /* 0x00000005000b7c02 */ /* 0x020fe20008000f00 */
[----:B------:R-:W-:Y:S02]  /*6680*/  IMAD.U32 R10, RZ, RZ, UR4 ;  /* 0x00000004ff0a7e24 */ /* 0x000fe4000f8e00ff */
[----:B------:R-:W-:Y:S07]  /*6690*/  LEPC R20, `(.L_x_104) ;  /* 0x000000001014794e */ /* 0x000fee0000000000 */
[----:B----4-:R-:W-:Y:S05]  /*66a0*/  CALL.ABS.NOINC R14 ;  /* 0x000000000e007343 */ /* 0x010fea0003c00000 */
.L_x_104:
[----:B------:R-:W-:Y:S05]  /*66b0*/  WARPSYNC.ALL ;  /* 0x0000000000007948 */ /* 0x000fea0003800000 */
[C---:B------:R-:W-:Y:S01]  /*66c0*/  R2UR UR4, R16.reuse ;  /* 0x00000000100472ca */ /* 0x040fe200000e0000 */
[----:B------:R-:W-:Y:S05]  /*66d0*/  VIADD R0, R16, 0x20 ;  /* 0x0000002010007836 */ /* 0x000fea0000000000 */
[----:B------:R-:W-:Y:S04]  /*66e0*/  SHF.R.U32.HI R0, RZ, 0x15, R0 ;  /* 0x00000015ff007819 */ /* 0x000fe80000011600 */
[----:B------:R-:W-:Y:S03]  /*66f0*/  LOP3.LUT P0, RZ, R0, 0x3, R235, 0x48, !PT ;  /* 0x0000000300ff7812 */ /* 0x000fe600078048eb */
[----:B------:R-:W2:Y:S10]  /*6700*/  LDTM.16dp256bit.x4 R104, tmem[UR4] ;  /* 0x00000004006879ee */ /* 0x000eb40008120000 */
[----:B--2---:R-:W-:Y:S05]  /*6710*/  @!P0 BRA `(.L_x_105) ;  /* 0x0000000000408947 */ /* 0x004fea0003800000 */
        /* <DEDUP_REMOVED lines=16> */
.L_x_105:
[----:B------:R-:W-:Y:S05]  /*6820*/  WARPSYNC.ALL ;  /* 0x0000000000007948 */ /* 0x000fea0003800000 */
[C---:B------:R-:W-:Y:S01]  /*6830*/  R2UR UR4, R16.reuse ;  /* 0x00000000100472ca */ /* 0x040fe200000e0000 */
[----:B------:R-:W-:Y:S05]  /*6840*/  VIADD R0, R16, 0x40 ;  /* 0x0000004010007836 */ /* 0x000fea0000000000 */
[----:B------:R-:W-:Y:S04]  /*6850*/  SHF.R.U32.HI R0, RZ, 0x15, R0 ;  /* 0x00000015ff007819 */ /* 0x000fe80000011600 */
[----:B------:R-:W-:Y:S03]  /*6860*/  LOP3.LUT P0, RZ, R0, 0x3, R235, 0x48, !PT ;  /* 0x0000000300ff7812 */ /* 0x000fe600078048eb */
[----:B------:R-:W2:Y:S10]  /*6870*/  LDTM.16dp256bit.x4 R88, tmem[UR4+0x20] ;  /* 0x00002004005879ee */ /* 0x000eb40008120000 */
        /* <DEDUP_REMOVED lines=17> */
.L_x_106:
        /* <DEDUP_REMOVED lines=23> */
.L_x_107:
        /* <DEDUP_REMOVED lines=23> */
.L_x_108:
        /* <DEDUP_REMOVED lines=23> */
.L_x_109:
        /* <DEDUP_REMOVED lines=23> */
.L_x_110:
[----:B-1----:R-:W1:Y:S01]  /*6f50*/  S2R R4, SR_TID.X ;  /* 0x0000000000047919 */ /* 0x002e620000002100 */
[----:B------:R-:W-:Y:S05]  /*6f60*/  WARPSYNC.ALL ;  /* 0x0000000000007948 */ /* 0x000fea0003800000 */
[C---:B-1----:R-:W-:Y:S01]  /*6f70*/  LOP3.LUT P2, R0, R4.reuse, 0x60, RZ, 0xc0, !PT ;  /* 0x0000006004007812 */ /* 0x042fe2000784c0ff */
[----:B------:R-:W-:Y:S01]  /*6f80*/  HADD2.F32 R122, -RZ, R128.H0_H0 ;  /* 0x20000080ff7a7230 */ /* 0x000fe20000004100 */
[C---:B------:R-:W-:Y:S01]  /*6f90*/  SHF.L.U32 R242, R4.reuse, 0x5, RZ ;  /* 0x0000000504f27819 */ /* 0x040fe200000006ff */
[--C-:B------:R-:W-:Y:S01]  /*6fa0*/  HADD2.F32 R125, -RZ, R129.reuse.H0_H0 ;  /* 0x20000081ff7d7230 */ /* 0x100fe20000004100 */
[----:B------:R-:W-:Y:S01]  /*6fb0*/  SHF.L.U32 R218, R4, 0x4, RZ ;  /* 0x0000000404da7819 */ /* 0x000fe200000006ff */
[----:B------:R-:W-:Y:S01]  /*6fc0*/  HADD2.F32 R126, -RZ, R129.H1_H1 ;  /* 0x30000081ff7e7230 */ /* 0x000fe20000004100 */
[----:B------:R-:W-:Y:S01]  /*6fd0*/  SHF.R.U32.HI R241, RZ, 0x1, R4 ;  /* 0x00000001fff17819 */ /* 0x000fe20000011604 */
[----:B------:R-:W-:Y:S01]  /*6fe0*/  HADD2.F32 R127, -RZ, R130.H0_H0 ;  /* 0x20000082ff7f7230 */ /* 0x000fe20000004100 */
[----:B------:R-:W-:Y:S01]  /*6ff0*/  LOP3.LUT R5, R242, 0xc0, RZ, 0xc0, !PT ;  /* 0x000000c0f2057812 */ /* 0x000fe200078ec0ff */
[----:B------:R-:W-:Y:S01]  /*7000*/  HADD2.F32 R124, -RZ, R128.H1_H1 ;  /* 0x30000080ff7c7230 */ /* 0x000fe20000004100 */
[----:B------:R-:W-:Y:S01]  /*7010*/  R2UR UR4, R16 ;  /* 0x00000000100472ca */ /* 0x000fe200000e0000 */
[----:B----4-:R-:W-:Y:S01]  /*7020*/  FMUL R3, R121, R105 ;  /* 0x0000006979037220 */ /* 0x010fe20000400000 */
[----:B------:R-:W-:Y:S01]  /*7030*/  LOP3.LUT R241, R5, 0x8, R241, 0xf8, !PT ;  /* 0x0000000805f17812 */ /* 0x000fe200078ef8f1 */
[C---:B------:R-:W-:Y:S01]  /*7040*/  FMUL R20, R121.reuse, R106 ;  /* 0x0000006a79147220 */ /* 0x040fe20000400000 */
[C---:B------:R-:W-:Y:S01]  /*7050*/  SHF.L.U32 R224, R4.reuse, 0x2, RZ ;  /* 0x0000000204e07819 */ /* 0x040fe200000006ff */
[----:B------:R-:W-:Y:S01]  /*7060*/  FMUL R21, R121, R107 ;  /* 0x0000006b79157220 */ /* 0x000fe20000400000 */
[----:B------:R-:W-:Y:S01]  /*7070*/  R2UR UR5, R17 ;  /* 0x00000000110572ca */ /* 0x000fe200000e0000 */
[----:B------:R-:W-:Y:S01]  /*7080*/  HADD2.F32 R128, -RZ, R130.H1_H1 ;  /* 0x30000082ff807230 */ /* 0x000fe20000004100 */
[----:B------:R-:W-:Y:S01]  /*7090*/  LOP3.LUT P0, RZ, R4, 0x4, RZ, 0xc0, !PT ;  /* 0x0000000404ff7812 */ /* 0x000fe2000780c0ff */
[C---:B------:R-:W-:Y:S01]  /*70a0*/  FMUL R22, R121.reuse, R108 ;  /* 0x0000006c79167220 */ /* 0x040fe20000400000 */
[--C-:B------:R-:W-:Y:S02]  /*70b0*/  HADD2.F32 R129, -RZ, R131.reuse.H0_H0 ;  /* 0x20000083ff817230 */ /* 0x100fe40000004100 */
[C---:B------:R-:W-:Y:S01]  /*70c0*/  FMUL R23, R121.reuse, R109 ;  /* 0x0000006d79177220 */ /* 0x040fe20000400000 */
[----:B------:R-:W-:Y:S01]  /*70d0*/  HADD2.F32 R130, -RZ, R131.H1_H1 ;  /* 0x30000083ff827230 */ /* 0x000fe20000004100 */
[----:B------:R-:W1:Y:S01]  /*70e0*/  LDTM.16dp256bit.x4 R4, tmem[UR4+0xc0] ;  /* 0x0000c004000479ee */ /* 0x000e620008120000 */
[----:B------:R-:W-:Y:S01]  /*70f0*/  NOP ;  /* 0x0000000000007918 */ /* 0x000fe20000000000 */
[C---:B------:R-:W-:Y:S01]  /*7100*/  FMUL R108, R121.reuse, R114 ;  /* 0x00000072796c7220 */ /* 0x040fe20000400000 */
[C---:B------:R-:W-:Y:S01]  /*7110*/  FMUL R105, R121.reuse, R111 ;  /* 0x0000006f79697220 */ /* 0x040fe20000400000 */
[C---:B------:R-:W-:Y:S01]  /*7120*/  FMUL R109, R121.reuse, R115 ;  /* 0x00000073796d7220 */ /* 0x040fe20000400000 */
[--C-:B------:R-:W-:Y:S01]  /*7130*/  HADD2.F32 R114, -RZ, R132.reuse.H0_H0 ;  /* 0x20000084ff727230 */ /* 0x100fe20000004100 */
[----:B------:R-:W-:Y:S01]  /*7140*/  UIADD3 UR4, UPT, UPT, UR5, 0x100, URZ ;  /* 0x0000010005047890 */ /* 0x000fe2000fffe0ff */
[C---:B------:R-:W-:Y:S01]  /*7150*/  FMUL R106, R121.reuse, R112 ;  /* 0x00000070796a7220 */ /* 0x040fe20000400000 */
[----:B------:R-:W-:Y:S02]  /*7160*/  HADD2.F32 R115, -RZ, R132.H1_H1 ;  /* 0x30000084ff737230 */ /* 0x000fe40000004100 */
[C---:B------:R-:W-:Y:S01]  /*7170*/  FMUL R107, R121.reuse, R113 ;  /* 0x00000071796b7220 */ /* 0x040fe20000400000 */
[----:B------:R-:W-:Y:S01]  /*7180*/  UPRMT UR4, UR60, 0x654, UR4 ;  /* 0x000006543c047896 */ /* 0x000fe20008000004 */
[C---:B------:R-:W-:Y:S01]  /*7190*/  FMUL R111, R121.reuse, R117 ;  /* 0x00000075796f7220 */ /* 0x040fe20000400000 */
[C---:B------:R-:W-:Y:S01]  /*71a0*/  FMUL R112, R121.reuse, R118 ;  /* 0x0000007679707220 */ /* 0x040fe20000400000 */
[----:B------:R-:W-:Y:S02]  /*71b0*/  HADD2.F32 R117, -RZ, R133.H1_H1 ;  /* 0x30000085ff757230 */ /* 0x000fe40000004100 */
[C---:B------:R-:W-:Y:S01]  /*71c0*/  FMUL R113, R121.reuse, R119 ;  /* 0x0000007779717220 */ /* 0x040fe20000400000 */
[--C-:B------:R-:W-:Y:S02]  /*71d0*/  HADD2.F32 R118, -RZ, R134.reuse.H0_H0 ;  /* 0x20000086ff767230 */ /* 0x100fe40000004100 */
[C---:B------:R-:W-:Y:S01]  /*71e0*/  FMUL R88, R121.reuse, R88 ;  /* 0x0000005879587220 */ /* 0x040fe20000400000 */
[----:B------:R-:W-:Y:S02]  /*71f0*/  HADD2.F32 R119, -RZ, R134.H1_H1 ;  /* 0x30000086ff777230 */ /* 0x000fe40000004100 */
[C---:B------:R-:W-:Y:S01]  /*7200*/  FMUL R89, R121.reuse, R89 ;  /* 0x0000005979597220 */ /* 0x040fe20000400000 */
[----:B-1----:R-:W-:Y:S01]  /*7210*/  SYNCS.ARRIVE.TRANS64.RED.A1T0 RZ, [UR4], RZ ;  /* 0x000000ffffff79a7 */ /* 0x002fe20008100404 */
[--C-:B------:R-:W-:Y:S02]  /*7220*/  HADD2.F32 R131, -RZ, R135.reuse.H0_H0 ;  /* 0x20000087ff837230 */ /* 0x100fe40000004100 */
[C---:B------:R-:W-:Y:S01]  /*7230*/  FMUL R90, R121.reuse, R90 ;  /* 0x0000005a795a7220 */ /* 0x040fe20000400000 */
[----:B------:R-:W-:Y:S02]  /*7240*/  HADD2.F32 R132, -RZ, R135.H1_H1 ;  /* 0x30000087ff847230 */ /* 0x000fe40000004100 */
[C---:B------:R-:W-:Y:S01]  /*7250*/  FMUL R91, R121.reuse, R91 ;  /* 0x0000005b795b7220 */ /* 0x040fe20000400000 */
[----:B------:R-:W-:Y:S02]  /*7260*/  HADD2.F32 R134, -RZ, R140.H1_H1 ;  /* 0x3000008cff867230 */ /* 0x000fe40000004100 */
[C---:B------:R-:W-:Y:S01]  /*7270*/  FMUL R92, R121.reuse, R92 ;  /* 0x0000005c795c7220 */ /* 0x040fe20000400000 */
[--C-:B------:R-:W-:Y:S02]  /*7280*/  HADD2.F32 R135, -RZ, R141.reuse.H0_H0 ;  /* 0x2000008dff877230 */ /* 0x100fe40000004100 */
[C---:B------:R-:W-:Y:S01]  /*7290*/  FMUL R93, R121.reuse, R93 ;  /* 0x0000005d795d7220 */ /* 0x040fe20000400000 */
[----:B------:R-:W-:Y:S02]  /*72a0*/  HADD2.F32 R136, -RZ, R141.H1_H1 ;  /* 0x3000008dff887230 */ /* 0x000fe40000004100 */
[C---:B------:R-:W-:Y:S01]  /*72b0*/  FMUL R94, R121.reuse, R94 ;  /* 0x0000005e795e7220 */ /* 0x040fe20000400000 */
[--C-:B------:R-:W-:Y:S02]  /*72c0*/  HADD2.F32 R137, -RZ, R142.reuse.H0_H0 ;  /* 0x2000008eff897230 */ /* 0x100fe40000004100 */
[C---:B------:R-:W-:Y:S01]  /*72d0*/  FMUL R95, R121.reuse, R95 ;  /* 0x0000005f795f7220 */ /* 0x040fe20000400000 */
[----:B------:R-:W-:Y:S02]  /*72e0*/  HADD2.F32 R138, -RZ, R142.H1_H1 ;  /* 0x3000008eff8a7230 */ /* 0x000fe40000004100 */
[C---:B------:R-:W-:Y:S01]  /*72f0*/  FMUL R96, R121.reuse, R96 ;  /* 0x0000006079607220 */ /* 0x040fe20000400000 */
[----:B------:R-:W-:Y:S02]  /*7300*/  HADD2.F32 R139, -RZ, R143.H0_H0 ;  /* 0x2000008fff8b7230 */ /* 0x000fe40000004100 */
[C---:B------:R-:W-:Y:S01]  /*7310*/  FMUL R97, R121.reuse, R97 ;  /* 0x0000006179617220 */ /* 0x040fe20000400000 */
        /* <DEDUP_REMOVED lines=46> */
[----:B------:R-:W-:Y:S02]  /*7600*/  HADD2.F32 R179, -RZ, R183.H0_H0 ;  /* 0x200000b7ffb37230 */ /* 0x000fe40000004100 */
[C---:B------:R-:W-:Y:S01]  /*7610*/  FMUL R57, R121.reuse, R57 ;  /* 0x0000003979397220 */ /* 0x040fe20000400000 */
[----:B------:R-:W-:Y:S01]  /*7620*/  ISETP.NE.AND P1, PT, R0, RZ, PT ;  /* 0x000000ff0000720c */ /* 0x000fe20003f25270 */
[C---:B------:R-:W-:Y:S01]  /*7630*/  FMUL R0, R121.reuse, R104 ;  /* 0x0000006879007220 */ /* 0x040fe20000400000 */
[C---:B------:R-:W-:Y:S01]  /*7640*/  FMUL R104, R121.reuse, R110 ;  /* 0x0000006e79687220 */ /* 0x040fe20000400000 */
[----:B------:R-:W-:Y:S01]  /*7650*/  FMUL R110, R121, R116 ;  /* 0x00000074796e7220 */ /* 0x000fe20000400000 */
[----:B------:R-:W-:Y:S02]  /*7660*/  HADD2.F32 R116, -RZ, R133.H0_H0 ;  /* 0x20000085ff747230 */ /* 0x000fe40000004100 */
[C---:B------:R-:W-:Y:S01]  /*7670*/  FFMA R0, R123.reuse, R122, R0 ;  /* 0x0000007a7b007223 */ /* 0x040fe20000000000 */
[C---:B------:R-:W-:Y:S01]  /*7680*/  FFMA R3, R123.reuse, R124, R3 ;  /* 0x0000007c7b037223 */ /* 0x040fe20000000003 */
[C---:B------:R-:W-:Y:S01]  /*7690*/  FFMA R20, R123.reuse, R125, R20 ;  /* 0x0000007d7b147223 */ /* 0x040fe20000000014 */
[C---:B------:R-:W-:Y:S01]  /*76a0*/  FFMA R21, R123.reuse, R126, R21 ;  /* 0x0000007e7b157223 */ /* 0x040fe20000000015 */
[C---:B------:R-:W-:Y:S01]  /*76b0*/  FFMA R22, R123.reuse, R127, R22 ;  /* 0x0000007f7b167223 */ /* 0x040fe20000000016 */
[C---:B------:R-:W-:Y:S01]  /*76c0*/  FFMA R23, R123.reuse, R128, R23 ;  /* 0x000000807b177223 */ /* 0x040fe20000000017 */
[C---:B------:R-:W-:Y:S01]  /*76d0*/  FFMA R104, R123.reuse, R129, R104 ;  /* 0x000000817b687223 */ /* 0x040fe20000000068 */
[----:B------:R-:W-:Y:S01]  /*76e0*/  FFMA R105, R123, R130, R105 ;  /* 0x000000827b697223 */ /* 0x000fe20000000069 */
[----:B------:R-:W-:Y:S01]  /*76f0*/  F2FP.F16.F32.PACK_AB R125, R21, R20 ;  /* 0x00000014157d723e */ /* 0x000fe200000000ff */
[----:B------:R-:W-:Y:S01]  /*7700*/  FFMA R106, R123, R114, R106 ;  /* 0x000000727b6a7223 */ /* 0x000fe2000000006a */
[----:B------:R-:W-:Y:S01]  /*7710*/  F2FP.F16.F32.PACK_AB R126, R23, R22 ;  /* 0x00000016177e723e */ /* 0x000fe200000000ff */
[----:B------:R-:W-:Y:S01]  /*7720*/  FFMA R107, R123, R115, R107 ;  /* 0x000000737b6b7223 */ /* 0x000fe2000000006b */
[----:B------:R-:W-:Y:S01]  /*7730*/  F2FP.F16.F32.PACK_AB R127, R105, R104 ;  /* 0x00000068697f723e */ /* 0x000fe200000000ff */
[C---:B------:R-:W-:Y:S01]  /*7740*/  FFMA R108, R123.reuse, R116, R108 ;  /* 0x000000747b6c7223 */ /* 0x040fe2000000006c */
[C---:B------:R-:W-:Y:S01]  /*7750*/  FFMA R109, R123.reuse, R117, R109 ;  /* 0x000000757b6d7223 */ /* 0x040fe2000000006d */
[----:B------:R-:W-:Y:S01]  /*7760*/  FFMA R110, R123, R118, R110 ;  /* 0x000000767b6e7223 */ /* 0x000fe2000000006e */
[----:B------:R-:W-:Y:S01]  /*7770*/  HADD2.F32 R133, -RZ, R140.H0_H0 ;  /* 0x2000008cff857230 */ /* 0x000fe20000004100 */
[----:B------:R-:W-:Y:S01]  /*7780*/  F2FP.F16.F32.PACK_AB R20, R107, R106 ;  /* 0x0000006a6b14723e */ /* 0x000fe200000000ff */
[----:B------:R-:W-:Y:S01]  /*7790*/  FFMA R111, R123, R119, R111 ;  /* 0x000000777b6f7223 */ /* 0x000fe2000000006f */
[----:B------:R-:W-:Y:S01]  /*77a0*/  F2FP.F16.F32.PACK_AB R21, R109, R108 ;  /* 0x0000006c6d15723e */ /* 0x000fe200000000ff */
[C---:B------:R-:W-:Y:S01]  /*77b0*/  FFMA R112, R123.reuse, R131, R112 ;  /* 0x000000837b707223 */ /* 0x040fe20000000070 */
[C---:B------:R-:W-:Y:S01]  /*77c0*/  FFMA R113, R123.reuse, R132, R113 ;  /* 0x000000847b717223 */ /* 0x040fe20000000071 */
[----:B------:R-:W-:Y:S01]  /*77d0*/  FFMA R88, R123, R133, R88 ;  /* 0x000000857b587223 */ /* 0x000fe20000000058 */
[----:B------:R-:W-:Y:S01]  /*77e0*/  F2FP.F16.F32.PACK_AB R22, R111, R110 ;  /* 0x0000006e6f16723e */ /* 0x000fe200000000ff */
[C---:B------:R-:W-:Y:S01]  /*77f0*/  FFMA R89, R123.reuse, R134, R89 ;  /* 0x000000867b597223 */ /* 0x040fe20000000059 */
[----:B------:R-:W-:Y:S01]  /*7800*/  FFMA R90, R123, R135, R90 ;  /* 0x000000877b5a7223 */ /* 0x000fe2000000005a */
[----:B------:R-:W-:Y:S01]  /*7810*/  F2FP.F16.F32.PACK_AB R23, R113, R112 ;  /* 0x000000707117723e */ /* 0x000fe200000000ff */
[----:B------:R-:W-:Y:S01]  /*7820*/  FFMA R91, R123, R136, R91 ;  /* 0x000000887b5b7223 */ /* 0x000fe2000000005b */
[----:B------:R-:W-:Y:S01]  /*7830*/  HADD2.F32 R140, -RZ, R143.H1_H1 ;  /* 0x3000008fff8c7230 */ /* 0x000fe20000004100 */
[----:B------:R-:W-:Y:S01]  /*7840*/  F2FP.F16.F32.PACK_AB R88, R89, R88 ;  /* 0x000000585958723e */ /* 0x000fe200000000ff */
[C---:B------:R-:W-:Y:S01]  /*7850*/  FFMA R92, R123.reuse, R137, R92 ;  /* 0x000000897b5c7223 */ /* 0x040fe2000000005c */
[----:B------:R-:W-:Y:S01]  /*7860*/  FFMA R93, R123, R138, R93 ;  /* 0x0000008a7b5d7223 */ /* 0x000fe2000000005d */
[----:B------:R-:W-:Y:S01]  /*7870*/  F2FP.F16.F32.PACK_AB R89, R91, R90 ;  /* 0x0000005a5b59723e */ /* 0x000fe200000000ff */
[C---:B------:R-:W-:Y:S01]  /*7880*/  FFMA R94, R123.reuse, R139, R94 ;  /* 0x0000008b7b5e7223 */ /* 0x040fe2000000005e */
[----:B------:R-:W-:Y:S02]  /*7890*/  HADD2.F32 R143, -RZ, R149.H0_H0 ;  /* 0x20000095ff8f7230 */ /* 0x000fe40000004100 */
        /* <DEDUP_REMOVED lines=22> */
[----:B------:R-:W-:Y:S02]  /*7a00*/  HADD2.F32 R180, -RZ, R183.H1_H1 ;  /* 0x300000b7ffb47230 */ /* 0x000fe40000004100 */
[----:B------:R-:W-:Y:S01]  /*7a10*/  FFMA R76, R123, R153, R76 ;  /* 0x000000997b4c7223 */ /* 0x000fe2000000004c */
[--C-:B------:R-:W-:Y:S01]  /*7a20*/  HADD2.F32 R183, -RZ, R189.reuse.H0_H0 ;  /* 0x200000bdffb77230 */ /* 0x100fe20000004100 */
[----:B------:R-:W-:Y:S01]  /*7a30*/  F2FP.F16.F32.PACK_AB R73, R75, R74 ;  /* 0x0000004a4b49723e */ /* 0x000fe200000000ff */
[----:B------:R-:W-:Y:S02]  /*7a40*/  HADD2.F32 R184, -RZ, R189.H1_H1 ;  /* 0x300000bdffb87230 */ /* 0x000fe40000004100 */
[C---:B------:R-:W-:Y:S01]  /*7a50*/  FFMA R77, R123.reuse, R154, R77 ;  /* 0x0000009a7b4d7223 */ /* 0x040fe2000000004d */
[--C-:B------:R-:W-:Y:S02]  /*7a60*/  HADD2.F32 R185, -RZ, R190.reuse.H0_H0 ;  /* 0x200000beffb97230 */ /* 0x100fe40000004100 */
[C---:B------:R-:W-:Y:S01]  /*7a70*/  FFMA R78, R123.reuse, R155, R78 ;  /* 0x0000009b7b4e7223 */ /* 0x040fe2000000004e */
[----:B------:R-:W-:Y:S02]  /*7a80*/  HADD2.F32 R186, -RZ, R190.H1_H1 ;  /* 0x300000beffba7230 */ /* 0x000fe40000004100 */
[----:B------:R-:W-:Y:S01]  /*7a90*/  FFMA R79, R123, R156, R79 ;  /* 0x0000009c7b4f7223 */ /* 0x000fe2000000004f */
[--C-:B------:R-:W-:Y:S01]  /*7aa0*/  HADD2.F32 R189, -RZ, R196.reuse.H0_H0 ;  /* 0x200000c4ffbd7230 */ /* 0x100fe20000004100 */
[----:B------:R-:W-:Y:S01]  /*7ab0*/  LOP3.LUT R218, R218, 0x600, RZ, 0xc0, !PT ;  /* 0x00000600dada7812 */ /* 0x000fe200078ec0ff */
[----:B------:R-:W-:Y:S01]  /*7ac0*/  HADD2.F32 R190, -RZ, R196.H1_H1 ;  /* 0x300000c4ffbe7230 */ /* 0x000fe20000004100 */
[----:B------:R-:W-:Y:S01]  /*7ad0*/  F2FP.F16.F32.PACK_AB R74, R77, R76 ;  /* 0x0000004c4d4a723e */ /* 0x000fe200000000ff */
[----:B------:R-:W-:Y:S01]  /*7ae0*/  HADD2.F32 R159, -RZ, R165.H0_H0 ;  /* 0x200000a5ff9f7230 */ /* 0x000fe20000004100 */
[----:B------:R-:W-:Y:S01]  /*7af0*/  F2FP.F16.F32.PACK_AB R75, R79, R78 ;  /* 0x0000004e4f4b723e */ /* 0x000fe200000000ff */
[--C-:B------:R-:W-:Y:S02]  /*7b00*/  HADD2.F32 R195, -RZ, R199.reuse.H0_H0 ;  /* 0x200000c7ffc37230 */ /* 0x100fe40000004100 */
[C---:B------:R-:W-:Y:S01]  /*7b10*/  FFMA R80, R123.reuse, R157, R80 ;  /* 0x0000009d7b507223 */ /* 0x040fe20000000050 */
[----:B------:R-:W-:Y:S02]  /*7b20*/  HADD2.F32 R196, -RZ, R199.H1_H1 ;  /* 0x300000c7ffc47230 */ /* 0x000fe40000004100 */
[C---:B------:R-:W-:Y:S01]  /*7b30*/  FFMA R81, R123.reuse, R158, R81 ;  /* 0x0000009e7b517223 */ /* 0x040fe20000000051 */
[----:B------:R-:W-:Y:S02]  /*7b40*/  HADD2.F32 R160, -RZ, R165.H1_H1 ;  /* 0x300000a5ffa07230 */ /* 0x000fe40000004100 */
[----:B------:R-:W-:Y:S01]  /*7b50*/  FFMA R82, R123, R159, R82 ;  /* 0x0000009f7b527223 */ /* 0x000fe20000000052 */
[--C-:B------:R-:W-:Y:S02]  /*7b60*/  HADD2.F32 R199, -RZ, R205.reuse.H0_H0 ;  /* 0x200000cdffc77230 */ /* 0x100fe40000004100 */
[----:B------:R-:W-:Y:S01]  /*7b70*/  FMUL R58, R121, R58 ;  /* 0x0000003a793a7220 */ /* 0x000fe20000400000 */
[----:B------:R-:W-:Y:S01]  /*7b80*/  HADD2.F32 R200, -RZ, R205.H1_H1 ;  /* 0x300000cdffc87230 */ /* 0x000fe20000004100 */
[----:B------:R-:W-:Y:S01]  /*7b90*/  F2FP.F16.F32.PACK_AB R80, R81, R80 ;  /* 0x000000505150723e */ /* 0x000fe200000000ff */
[--C-:B------:R-:W-:Y:S02]  /*7ba0*/  HADD2.F32 R201, -RZ, R206.reuse.H0_H0 ;  /* 0x200000ceffc97230 */ /* 0x100fe40000004100 */
[----:B------:R-:W-:Y:S01]  /*7bb0*/  FFMA R83, R123, R160, R83 ;  /* 0x000000a07b537223 */ /* 0x000fe20000000053 */
[----:B------:R-:W-:Y:S01]  /*7bc0*/  HADD2.F32 R202, -RZ, R206.H1_H1 ;  /* 0x300000ceffca7230 */ /* 0x000fe20000004100 */
[----:B------:R-:W-:Y:S01]  /*7bd0*/  LOP3.LUT R241, R241, 0x18, R224, 0x78, !PT ;  /* 0x00000018f1f17812 */ /* 0x000fe200078e78e0 */
[----:B------:R-:W-:Y:S02]  /*7be0*/  HADD2.F32 R161, -RZ, R166.H0_H0 ;  /* 0x200000a6ffa17230 */ /* 0x000fe40000004100 */
[----:B------:R-:W-:Y:S01]  /*7bf0*/  FMUL R59, R121, R59 ;  /* 0x0000003b793b7220 */ /* 0x000fe20000400000 */
[--C-:B------:R-:W-:Y:S01]  /*7c00*/  HADD2.F32 R205, -RZ, R212.reuse.H0_H0 ;  /* 0x200000d4ffcd7230 */ /* 0x100fe20000004100 */
[----:B------:R-:W-:Y:S01]  /*7c10*/  F2FP.F16.F32.PACK_AB R81, R83, R82 ;  /* 0x000000525351723e */ /* 0x000fe200000000ff */
[----:B------:R-:W-:Y:S02]  /*7c20*/  HADD2.F32 R206, -RZ, R212.H1_H1 ;  /* 0x300000d4ffce7230 */ /* 0x000fe40000004100 */
[----:B------:R-:W-:Y:S01]  /*7c30*/  FFMA R84, R123, R161, R84 ;  /* 0x000000a17b547223 */ /* 0x000fe20000000054 */
[----:B------:R-:W-:Y:S02]  /*7c40*/  HADD2.F32 R162, -RZ, R166.H1_H1 ;  /* 0x300000a6ffa27230 */ /* 0x000fe40000004100 */
[C---:B------:R-:W-:Y:S01]  /*7c50*/  FMUL R60, R121.reuse, R60 ;  /* 0x0000003c793c7220 */ /* 0x040fe20000400000 */
[--C-:B------:R-:W-:Y:S02]  /*7c60*/  HADD2.F32 R211, -RZ, R215.reuse.H0_H0 ;  /* 0x200000d7ffd37230 */ /* 0x100fe40000004100 */
[----:B------:R-:W-:Y:S01]  /*7c70*/  FMUL R61, R121, R61 ;  /* 0x0000003d793d7220 */ /* 0x000fe20000400000 */
[----:B------:R-:W-:Y:S02]  /*7c80*/  HADD2.F32 R212, -RZ, R215.H1_H1 ;  /* 0x300000d7ffd47230 */ /* 0x000fe40000004100 */
[C---:B------:R-:W-:Y:S01]  /*7c90*/  FFMA R85, R123.reuse, R162, R85 ;  /* 0x000000a27b557223 */ /* 0x040fe20000000055 */
[--C-:B------:R-:W-:Y:S02]  /*7ca0*/  HADD2.F32 R215, -RZ, R221.reuse.H0_H0 ;  /* 0x200000ddffd77230 */ /* 0x100fe40000004100 */
[----:B------:R-:W-:Y:S01]  /*7cb0*/  FFMA R86, R123, R163, R86 ;  /* 0x000000a37b567223 */ /* 0x000fe20000000056 */
[----:B------:R-:W-:Y:S01]  /*7cc0*/  HADD2.F32 R216, -RZ, R221.H1_H1 ;  /* 0x300000ddffd87230 */ /* 0x000fe20000004100 */
[--C-:B------:R-:W-:Y:S01]  /*7cd0*/  LOP3.LUT R221, R218, 0x20, R242.reuse, 0xf8, !PT ;  /* 0x00000020dadd7812 */ /* 0x100fe200078ef8f2 */
[--C-:B------:R-:W-:Y:S01]  /*7ce0*/  HADD2.F32 R165, -RZ, R172.reuse.H0_H0 ;  /* 0x200000acffa57230 */ /* 0x100fe20000004100 */
[----:B------:R-:W-:Y:S01]  /*7cf0*/  F2FP.F16.F32.PACK_AB R82, R85, R84 ;  /* 0x000000545552723e */ /* 0x000fe200000000ff */
[----:B------:R-:W-:Y:S01]  /*7d00*/  HADD2.F32 R166, -RZ, R172.H1_H1 ;  /* 0x300000acffa67230 */ /* 0x000fe20000004100 */
[----:B------:R-:W-:Y:S01]  /*7d10*/  LOP3.LUT R242, R221, 0x100, R242, 0xf8, !PT ;  /* 0x00000100ddf27812 */ /* 0x000fe200078ef8f2 */
[C---:B------:R-:W-:Y:S01]  /*7d20*/  FFMA R87, R123.reuse, R164, R87 ;  /* 0x000000a47b577223 */ /* 0x040fe20000000057 */
[C---:B------:R-:W-:Y:S01]  /*7d30*/  FFMA R56, R123.reuse, R165, R56 ;  /* 0x000000a57b387223 */ /* 0x040fe20000000038 */
[--C-:B------:R-:W-:Y:S02]  /*7d40*/  HADD2.F32 R171, -RZ, R175.reuse.H0_H0 ;  /* 0x200000afffab7230 */ /* 0x100fe40000004100 */
[C---:B------:R-:W-:Y:S01]  /*7d50*/  FFMA R57, R123.reuse, R166, R57 ;  /* 0x000000a67b397223 */ /* 0x040fe20000000039 */
[----:B------:R-:W-:Y:S01]  /*7d60*/  LOP3.LUT R124, R242, R241, RZ, 0xfc, !PT ;  /* 0x000000f1f27c7212 */ /* 0x000fe200078efcff */
[----:B------:R-:W-:Y:S01]  /*7d70*/  FFMA R58, R123, R167, R58 ;  /* 0x000000a77b3a7223 */ /* 0x000fe2000000003a */
[----:B------:R-:W-:Y:S01]  /*7d80*/  F2FP.F16.F32.PACK_AB R83, R87, R86 ;  /* 0x000000565753723e */ /* 0x000fe200000000ff */
[----:B------:R-:W-:Y:S01]  /*7d90*/  FFMA R59, R123, R168, R59 ;  /* 0x000000a87b3b7223 */ /* 0x000fe2000000003b */
[----:B------:R-:W-:Y:S01]  /*7da0*/  F2FP.F16.F32.PACK_AB R56, R57, R56 ;  /* 0x000000383938723e */ /* 0x000fe200000000ff */
[C---:B------:R-:W-:Y:S01]  /*7db0*/  FFMA R60, R123.reuse, R169, R60 ;  /* 0x000000a97b3c7223 */ /* 0x040fe2000000003c */
[----:B------:R-:W-:Y:S01]  /*7dc0*/  FFMA R61, R123, R170, R61 ;  /* 0x000000aa7b3d7223 */ /* 0x000fe2000000003d */
[----:B------:R-:W-:Y:S01]  /*7dd0*/  HADD2.F32 R172, -RZ, R175.H1_H1 ;  /* 0x300000afffac7230 */ /* 0x000fe20000004100 */
[----:B------:R-:W-:Y:S01]  /*7de0*/  F2FP.F16.F32.PACK_AB R57, R59, R58 ;  /* 0x0000003a3b39723e */ /* 0x000fe200000000ff */
[C---:B------:R-:W-:Y:S01]  /*7df0*/  FMUL R62, R121.reuse, R62 ;  /* 0x0000003e793e7220 */ /* 0x040fe20000400000 */
[----:B------:R-:W-:Y:S01]  /*7e00*/  MOV R122, UR44 ;  /* 0x0000002c007a7c02 */ /* 0x000fe20008000f00 */
[----:B------:R-:W-:Y:S01]  /*7e10*/  FMUL R63, R121, R63 ;  /* 0x0000003f793f7220 */ /* 0x000fe20000400000 */
[----:B------:R-:W-:Y:S01]  /*7e20*/  F2FP.F16.F32.PACK_AB R58, R61, R60 ;  /* 0x0000003c3d3a723e */ /* 0x000fe200000000ff */
[----:B------:R-:W-:Y:S01]  /*7e30*/  FFMA R62, R123, R171, R62 ;  /* 0x000000ab7b3e7223 */ /* 0x000fe2000000003e */
[----:B------:R-:W-:Y:S01]  /*7e40*/  FMUL R64, R121, R64 ;  /* 0x0000004079407220 */ /* 0x000fe20000400000 */
[----:B------:R-:W-:Y:S01]  /*7e50*/  UMOV UR7, 0x400 ;  /* 0x0000040000077882 */ /* 0x000fe20000000000 */
[----:B------:R-:W-:Y:S01]  /*7e60*/  IMAD R122, R122, 0x3800, R124 ;  /* 0x000038007a7a7824 */ /* 0x000fe200078e027c */
[----:B------:R-:W-:Y:S01]  /*7e70*/  F2FP.F16.F32.PACK_AB R124, R3, R0 ;  /* 0x00000000037c723e */ /* 0x000fe200000000ff */
[----:B------:R-:W-:Y:S01]  /*7e80*/  ULEA UR7, UR60, UR7, 0x18 ;  /* 0x000000073c077291 */ /* 0x000fe2000f8ec0ff */
[C---:B------:R-:W-:Y:S01]  /*7e90*/  FFMA R63, R123.reuse, R172, R63 ;  /* 0x000000ac7b3f7223 */ /* 0x040fe2000000003f */
[----:B------:R-:W-:Y:S01]  /*7ea0*/  FFMA R64, R123, R173, R64 ;  /* 0x000000ad7b407223 */ /* 0x000fe20000000040 */
[C---:B------:R-:W-:Y:S01]  /*7eb0*/  FMUL R65, R121.reuse, R65 ;  /* 0x0000004179417220 */ /* 0x040fe20000400000 */
[--C-:B------:R-:W-:Y:S02]  /*7ec0*/  HADD2.F32 R175, -RZ, R181.reuse.H0_H0 ;  /* 0x200000b5ffaf7230 */ /* 0x100fe40000004100 */
[----:B------:R-:W-:Y:S01]  /*7ed0*/  FMUL R66, R121, R66 ;  /* 0x0000004279427220 */ /* 0x000fe20000400000 */
[----:B------:R-:W-:Y:S01]  /*7ee0*/  HADD2.F32 R176, -RZ, R181.H1_H1 ;  /* 0x300000b5ffb07230 */ /* 0x000fe20000004100 */
[----:B------:R-:W-:Y:S01]  /*7ef0*/  LEA R0, R122, UR7, 0x1 ;  /* 0x000000077a007c11 */ /* 0x000fe2000f8e08ff */
[----:B------:R-:W-:Y:S01]  /*7f00*/  FFMA R65, R123, R174, R65 ;  /* 0x000000ae7b417223 */ /* 0x000fe20000000041 */
[----:B------:R-:W-:Y:S01]  /*7f10*/  F2FP.F16.F32.PACK_AB R59, R63, R62 ;  /* 0x0000003e3f3b723e */ /* 0x000fe200000000ff */
[----:B------:R-:W-:Y:S01]  /*7f20*/  FFMA R66, R123, R175, R66 ;  /* 0x000000af7b427223 */ /* 0x000fe20000000042 */
[C---:B------:R-:W-:Y:S01]  /*7f30*/  IADD3 R122, PT, PT, R0.reuse, 0x200, RZ ;  /* 0x00000200007a7810 */ /* 0x040fe20007ffe0ff */
[----:B------:R1:W-:Y:S01]  /*7f40*/  STSM.16.M88.4 [R0+0x200], R124 ;  /* 0x0002007c00007844 */ /* 0x0003e20000000200 */
[----:B------:R-:W-:Y:S01]  /*7f50*/  F2FP.F16.F32.PACK_AB R64, R65, R64 ;  /* 0x000000404140723e */ /* 0x000fe200000000ff */
[C---:B------:R-:W-:Y:S01]  /*7f60*/  FMUL R67, R121.reuse, R67 ;  /* 0x0000004379437220 */ /* 0x040fe20000400000 */
[--C-:B------:R-:W-:Y:S01]  /*7f70*/  HADD2.F32 R177, -RZ, R182.reuse.H0_H0 ;  /* 0x200000b6ffb17230 */ /* 0x100fe20000004100 */
[----:B------:R-:W-:Y:S01]  /*7f80*/  IADD3 R3, PT, PT, R0, 0x220, RZ ;  /* 0x0000022000037810 */ /* 0x000fe20007ffe0ff */
[----:B------:R-:W-:Y:S01]  /*7f90*/  FMUL R68, R121, R68 ;  /* 0x0000004479447220 */ /* 0x000fe20000400000 */
[----:B------:R-:W-:Y:S01]  /*7fa0*/  HADD2.F32 R178, -RZ, R182.H1_H1 ;  /* 0x300000b6ffb27230 */ /* 0x000fe20000004100 */
[----:B------:R-:W-:Y:S01]  /*7fb0*/  @P0 IADD3 R3, PT, PT, R122, -0x20, RZ ;  /* 0xffffffe07a030810 */ /* 0x000fe20007ffe0ff */
[C---:B------:R-:W-:Y:S01]  /*7fc0*/  FFMA R67, R123.reuse, R176, R67 ;  /* 0x000000b07b437223 */ /* 0x040fe20000000043 */
[----:B------:R-:W-:Y:S01]  /*7fd0*/  FFMA R68, R123, R177, R68 ;  /* 0x000000b17b447223 */ /* 0x000fe20000000044 */
[C---:B------:R-:W-:Y:S01]  /*7fe0*/  FMUL R69, R121.reuse, R69 ;  /* 0x0000004579457220 */ /* 0x040fe20000400000 */
[----:B------:R-:W-:Y:S01]  /*7ff0*/  FMUL R70, R121, R70 ;  /* 0x0000004679467220 */ /* 0x000fe20000400000 */
[----:B------:R1:W-:Y:S01]  /*8000*/  STSM.16.M88.4 [R3], R20 ;  /* 0x0000001403007844 */ /* 0x0003e20000000200 */
[----:B------:R-:W-:Y:S01]  /*8010*/  F2FP.F16.F32.PACK_AB R65, R67, R66 ;  /* 0x000000424341723e */ /* 0x000fe200000000ff */
[C---:B------:R-:W-:Y:S01]  /*8020*/  FFMA R69, R123.reuse, R178, R69 ;  /* 0x000000b27b457223 */ /* 0x040fe20000000045 */
[----:B------:R-:W-:Y:S05]  /*8030*/  FFMA R70, R123, R179, R70 ;  /* 0x000000b37b467223 */ /* 0x000fea0000000046 */
[----:B------:R1:W-:Y:S01]  /*8040*/  STSM.16.M88.4 [R0+0x1200], R88 ;  /* 0x0012005800007844 */ /* 0x0003e20000000200 */
[----:B------:R-:W-:Y:S01]  /*8050*/  FMUL R71, R121, R71 ;  /* 0x0000004779477220 */ /* 0x000fe20000400000 */
[--C-:B------:R-:W-:Y:S01]  /*8060*/  HADD2.F32 R181, -RZ, R188.reuse.H0_H0 ;  /* 0x200000bcffb57230 */ /* 0x100fe20000004100 */
[----:B------:R-:W-:Y:S05]  /*8070*/  F2FP.F16.F32.PACK_AB R66, R69, R68 ;  /* 0x000000444542723e */ /* 0x000fea00000000ff */
[----:B------:R1:W-:Y:S01]  /*8080*/  STSM.16.M88.4 [R3+0x1000], R96 ;  /* 0x0010006003007844 */ /* 0x0003e20000000200 */
[----:B------:R-:W-:Y:S01]  /*8090*/  FFMA R71, R123, R180, R71 ;  /* 0x000000b47b477223 */ /* 0x000fe20000000047 */
[----:B------:R-:W-:Y:S02]  /*80a0*/  HADD2.F32 R182, -RZ, R188.H1_H1 ;  /* 0x300000bcffb67230 */ /* 0x000fe40000004100 */
[C---:B------:R-:W-:Y:S04]  /*80b0*/  FMUL R40, R121.reuse, R40 ;  /* 0x0000002879287220 */ /* 0x040fe80000400000 */
[----:B------:R1:W-:Y:S01]  /*80c0*/  STSM.16.M88.4 [R0+0x2200], R72 ;  /* 0x0022004800007844 */ /* 0x0003e20000000200 */
[----:B------:R-:W-:Y:S01]  /*80d0*/  FMUL R41, R121, R41 ;  /* 0x0000002979297220 */ /* 0x000fe20000400000 */
[----:B------:R-:W-:Y:S01]  /*80e0*/  F2FP.F16.F32.PACK_AB R67, R71, R70 ;  /* 0x000000464743723e */ /* 0x000fe200000000ff */
[C---:B------:R-:W-:Y:S05]  /*80f0*/  FFMA R40, R123.reuse, R181, R40 ;  /* 0x000000b57b287223 */ /* 0x040fea0000000028 */
[----:B------:R1:W-:Y:S01]  /*8100*/  STSM.16.M88.4 [R3+0x2000], R80 ;  /* 0x0020005003007844 */ /* 0x0003e20000000200 */
[----:B------:R-:W-:Y:S01]  /*8110*/  FFMA R41, R123, R182, R41 ;  /* 0x000000b67b297223 */ /* 0x000fe20000000029 */
[C---:B------:R-:W-:Y:S01]  /*8120*/  FMUL R42, R121.reuse, R42 ;  /* 0x0000002a792a7220 */ /* 0x040fe20000400000 */
[C---:B------:R-:W-:Y:S05]  /*8130*/  FMUL R43, R121.reuse, R43 ;  /* 0x0000002b792b7220 */ /* 0x040fea0000400000 */
[----:B------:R1:W-:Y:S01]  /*8140*/  STSM.16.M88.4 [R0+0x3200], R56 ;  /* 0x0032003800007844 */ /* 0x0003e20000000200 */
[----:B------:R-:W-:Y:S01]  /*8150*/  FMUL R44, R121, R44 ;  /* 0x0000002c792c7220 */ /* 0x000fe20000400000 */
[----:B------:R-:W-:Y:S01]  /*8160*/  F2FP.F16.F32.PACK_AB R40, R41, R40 ;  /* 0x000000282928723e */ /* 0x000fe200000000ff */
[C---:B------:R-:W-:Y:S05]  /*8170*/  FFMA R42, R123.reuse, R183, R42 ;  /* 0x000000b77b2a7223 */ /* 0x040fea000000002a */
[----:B------:R1:W-:Y:S01]  /*8180*/  STSM.16.M88.4 [R3+0x3000], R64 ;  /* 0x0030004003007844 */ /* 0x0003e20000000200 */
[C---:B------:R-:W-:Y:S01]  /*8190*/  FFMA R43, R123.reuse, R184, R43 ;  /* 0x000000b87b2b7223 */ /* 0x040fe2000000002b */
[----:B------:R-:W-:Y:S01]  /*81a0*/  FFMA R44, R123, R185, R44 ;  /* 0x000000b97b2c7223 */ /* 0x000fe2000000002c */
[--C-:B------:R-:W-:Y:S02]  /*81b0*/  HADD2.F32 R187, -RZ, R191.reuse.H0_H0 ;  /* 0x200000bfffbb7230 */ /* 0x100fe40000004100 */
[----:B------:R-:W-:Y:S01]  /*81c0*/  FMUL R45, R121, R45 ;  /* 0x0000002d792d7220 */ /* 0x000fe20000400000 */
[----:B------:R-:W-:Y:S01]  /*81d0*/  HADD2.F32 R188, -RZ, R191.H1_H1 ;  /* 0x300000bfffbc7230 */ /* 0x000fe20000004100 */
[----:B------:R-:W-:Y:S01]  /*81e0*/  F2FP.F16.F32.PACK_AB R41, R43, R42 ;  /* 0x0000002a2b29723e */ /* 0x000fe200000000ff */
[----:B------:R-:W-:Y:S01]  /*81f0*/  FMUL R46, R121, R46 ;  /* 0x0000002e792e7220 */ /* 0x000fe20000400000 */
[----:B------:R-:W-:Y:S01]  /*8200*/  FFMA R45, R123, R186, R45 ;  /* 0x000000ba7b2d7223 */ /* 0x000fe2000000002d */
[C---:B------:R-:W-:Y:S01]  /*8210*/  FMUL R47, R121.reuse, R47 ;  /* 0x0000002f792f7220 */ /* 0x040fe20000400000 */
[----:B------:R-:W-:Y:S01]  /*8220*/  FMUL R48, R121, R48 ;  /* 0x0000003079307220 */ /* 0x000fe20000400000 */
[----:B------:R-:W-:Y:S01]  /*8230*/  FFMA R46, R123, R187, R46 ;  /* 0x000000bb7b2e7223 */ /* 0x000fe2000000002e */
[----:B------:R-:W-:Y:S01]  /*8240*/  FMUL R49, R121, R49 ;  /* 0x0000003179317220 */ /* 0x000fe20000400000 */
[--C-:B------:R-:W-:Y:S01]  /*8250*/  HADD2.F32 R191, -RZ, R197.reuse.H0_H0 ;  /* 0x200000c5ffbf7230 */ /* 0x100fe20000004100 */
[----:B------:R-:W-:Y:S01]  /*8260*/  F2FP.F16.F32.PACK_AB R42, R45, R44 ;  /* 0x0000002c2d2a723e */ /* 0x000fe200000000ff */
[C---:B------:R-:W-:Y:S01]  /*8270*/  FFMA R47, R123.reuse, R188, R47 ;  /* 0x000000bc7b2f7223 */ /* 0x040fe2000000002f */
[C---:B------:R-:W-:Y:S01]  /*8280*/  FFMA R48, R123.reuse, R189, R48 ;  /* 0x000000bd7b307223 */ /* 0x040fe20000000030 */
[----:B------:R-:W-:Y:S01]  /*8290*/  FFMA R49, R123, R190, R49 ;  /* 0x000000be7b317223 */ /* 0x000fe20000000031 */
[----:B------:R-:W-:Y:S01]  /*82a0*/  FMUL R50, R121, R50 ;  /* 0x0000003279327220 */ /* 0x000fe20000400000 */
[----:B------:R-:W-:Y:S01]  /*82b0*/  HADD2.F32 R192, -RZ, R197.H1_H1 ;  /* 0x300000c5ffc07230 */ /* 0x000fe20000004100 */
[----:B------:R-:W-:Y:S01]  /*82c0*/  F2FP.F16.F32.PACK_AB R43, R47, R46 ;  /* 0x0000002e2f2b723e */ /* 0x000fe200000000ff */
[----:B------:R-:W-:Y:S01]  /*82d0*/  FMUL R51, R121, R51 ;  /* 0x0000003379337220 */ /* 0x000fe20000400000 */
[--C-:B------:R-:W-:Y:S01]  /*82e0*/  HADD2.F32 R193, -RZ, R198.reuse.H0_H0 ;  /* 0x200000c6ffc17230 */ /* 0x100fe20000004100 */
[----:B------:R-:W-:Y:S01]  /*82f0*/  F2FP.F16.F32.PACK_AB R48, R49, R48 ;  /* 0x000000303130723e */ /* 0x000fe200000000ff */
[C---:B------:R-:W-:Y:S01]  /*8300*/  FFMA R50, R123.reuse, R191, R50 ;  /* 0x000000bf7b327223 */ /* 0x040fe20000000032 */
[----:B------:R1:W-:Y:S01]  /*8310*/  STSM.16.M88.4 [R0+0x4200], R40 ;  /* 0x0042002800007844 */ /* 0x0003e20000000200 */
[----:B------:R-:W-:Y:S01]  /*8320*/  FFMA R51, R123, R192, R51 ;  /* 0x000000c07b337223 */ /* 0x000fe20000000033 */
[C---:B------:R-:W-:Y:S01]  /*8330*/  FMUL R52, R121.reuse, R52 ;  /* 0x0000003479347220 */ /* 0x040fe20000400000 */
[----:B------:R-:W-:Y:S02]  /*8340*/  HADD2.F32 R194, -RZ, R198.H1_H1 ;  /* 0x300000c6ffc27230 */ /* 0x000fe40000004100 */
[C---:B------:R-:W-:Y:S01]  /*8350*/  FMUL R53, R121.reuse, R53 ;  /* 0x0000003579357220 */ /* 0x040fe20000400000 */
[----:B------:R-:W-:Y:S01]  /*8360*/  FMUL R54, R121, R54 ;  /* 0x0000003679367220 */ /* 0x000fe20000400000 */
[----:B------:R-:W-:Y:S01]  /*8370*/  F2FP.F16.F32.PACK_AB R49, R51, R50 ;  /* 0x000000323331723e */ /* 0x000fe200000000ff */
[C---:B------:R-:W-:Y:S01]  /*8380*/  FFMA R52, R123.reuse, R193, R52 ;  /* 0x000000c17b347223 */ /* 0x040fe20000000034 */
[C---:B------:R-:W-:Y:S01]  /*8390*/  FFMA R53, R123.reuse, R194, R53 ;  /* 0x000000c27b357223 */ /* 0x040fe20000000035 */
[----:B------:R-:W-:Y:S01]  /*83a0*/  FFMA R54, R123, R195, R54 ;  /* 0x000000c37b367223 */ /* 0x000fe20000000036 */
[C---:B------:R-:W-:Y:S01]  /*83b0*/  FMUL R55, R121.reuse, R55 ;  /* 0x0000003779377220 */ /* 0x040fe20000400000 */
[--C-:B------:R-:W-:Y:S02]  /*83c0*/  HADD2.F32 R197, -RZ, R204.reuse.H0_H0 ;  /* 0x200000ccffc57230 */ /* 0x100fe40000004100 */
[----:B------:R-:W-:Y:S01]  /*83d0*/  FMUL R24, R121, R24 ;  /* 0x0000001879187220 */ /* 0x000fe20000400000 */
[----:B------:R-:W-:Y:S01]  /*83e0*/  HADD2.F32 R198, -RZ, R204.H1_H1 ;  /* 0x300000ccffc67230 */ /* 0x000fe20000004100 */
[----:B------:R-:W-:Y:S01]  /*83f0*/  F2FP.F16.F32.PACK_AB R50, R53, R52 ;  /* 0x000000343532723e */ /* 0x000fe200000000ff */
[C---:B------:R-:W-:Y:S01]  /*8400*/  FFMA R55, R123.reuse, R196, R55 ;  /* 0x000000c47b377223 */ /* 0x040fe20000000037 */
[----:B------:R-:W-:Y:S01]  /*8410*/  FFMA R24, R123, R197, R24 ;  /* 0x000000c57b187223 */ /* 0x000fe20000000018 */
[C---:B------:R-:W-:Y:S01]  /*8420*/  FMUL R25, R121.reuse, R25 ;  /* 0x0000001979197220 */ /* 0x040fe20000400000 */
[C---:B------:R-:W-:Y:S01]  /*8430*/  FMUL R26, R121.reuse, R26 ;  /* 0x0000001a791a7220 */ /* 0x040fe20000400000 */
[----:B------:R-:W-:Y:S01]  /*8440*/  FMUL R27, R121, R27 ;  /* 0x0000001b791b7220 */ /* 0x000fe20000400000 */
[----:B------:R-:W-:Y:S01]  /*8450*/  F2FP.F16.F32.PACK_AB R51, R55, R54 ;  /* 0x000000363733723e */ /* 0x000fe200000000ff */
[C---:B------:R-:W-:Y:S01]  /*8460*/  FFMA R25, R123.reuse, R198, R25 ;  /* 0x000000c67b197223 */ /* 0x040fe20000000019 */
[C---:B------:R-:W-:Y:S01]  /*8470*/  FFMA R26, R123.reuse, R199, R26 ;  /* 0x000000c77b1a7223 */ /* 0x040fe2000000001a */
[----:B------:R-:W-:Y:S01]  /*8480*/  FFMA R27, R123, R200, R27 ;  /* 0x000000c87b1b7223 */ /* 0x000fe2000000001b */
[----:B------:R-:W-:Y:S01]  /*8490*/  FMUL R28, R121, R28 ;  /* 0x0000001c791c7220 */ /* 0x000fe20000400000 */
[----:B------:R1:W-:Y:S01]  /*84a0*/  STSM.16.M88.4 [R3+0x4000], R48 ;  /* 0x0040003003007844 */ /* 0x0003e20000000200 */
[----:B------:R-:W-:Y:S01]  /*84b0*/  F2FP.F16.F32.PACK_AB R24, R25, R24 ;  /* 0x000000181918723e */ /* 0x000fe200000000ff */
[--C-:B------:R-:W-:Y:S01]  /*84c0*/  HADD2.F32 R203, -RZ, R207.reuse.H0_H0 ;  /* 0x200000cfffcb7230 */ /* 0x100fe20000004100 */
[----:B------:R-:W-:Y:S01]  /*84d0*/  F2FP.F16.F32.PACK_AB R25, R27, R26 ;  /* 0x0000001a1b19723e */ /* 0x000fe200000000ff */
[----:B------:R-:W-:Y:S01]  /*84e0*/  FFMA R28, R123, R201, R28 ;  /* 0x000000c97b1c7223 */ /* 0x000fe2000000001c */
[C---:B------:R-:W-:Y:S01]  /*84f0*/  FMUL R29, R121.reuse, R29 ;  /* 0x0000001d791d7220 */ /* 0x040fe20000400000 */
[----:B------:R-:W-:Y:S02]  /*8500*/  HADD2.F32 R204, -RZ, R207.H1_H1 ;  /* 0x300000cfffcc7230 */ /* 0x000fe40000004100 */
[C---:B------:R-:W-:Y:S01]  /*8510*/  FMUL R30, R121.reuse, R30 ;  /* 0x0000001e791e7220 */ /* 0x040fe20000400000 */
[----:B------:R-:W-:Y:S01]  /*8520*/  FMUL R31, R121, R31 ;  /* 0x0000001f791f7220 */ /* 0x000fe20000400000 */
[----:B------:R-:W-:Y:S01]  /*8530*/  FFMA R29, R123, R202, R29 ;  /* 0x000000ca7b1d7223 */ /* 0x000fe2000000001d */
[----:B------:R-:W-:Y:S01]  /*8540*/  FMUL R32, R121, R32 ;  /* 0x0000002079207220 */ /* 0x000fe20000400000 */
[C---:B------:R-:W-:Y:S01]  /*8550*/  FFMA R30, R123.reuse, R203, R30 ;  /* 0x000000cb7b1e7223 */ /* 0x040fe2000000001e */
[----:B------:R-:W-:Y:S01]  /*8560*/  FFMA R31, R123, R204, R31 ;  /* 0x000000cc7b1f7223 */ /* 0x000fe2000000001f */
[----:B------:R-:W-:Y:S01]  /*8570*/  FMUL R33, R121, R33 ;  /* 0x0000002179217220 */ /* 0x000fe20000400000 */
[--C-:B------:R-:W-:Y:S01]  /*8580*/  HADD2.F32 R207, -RZ, R213.reuse.H0_H0 ;  /* 0x200000d5ffcf7230 */ /* 0x100fe20000004100 */
[----:B------:R-:W-:Y:S01]  /*8590*/  F2FP.F16.F32.PACK_AB R26, R29, R28 ;  /* 0x0000001c1d1a723e */ /* 0x000fe200000000ff */
[----:B------:R-:W-:Y:S01]  /*85a0*/  FFMA R32, R123, R205, R32 ;  /* 0x000000cd7b207223 */ /* 0x000fe20000000020 */
[----:B------:R-:W-:Y:S01]  /*85b0*/  F2FP.F16.F32.PACK_AB R27, R31, R30 ;  /* 0x0000001e1f1b723e */ /* 0x000fe200000000ff */
[----:B------:R-:W-:Y:S01]  /*85c0*/  FFMA R33, R123, R206, R33 ;  /* 0x000000ce7b217223 */ /* 0x000fe20000000021 */
[C---:B------:R-:W-:Y:S01]  /*85d0*/  FMUL R34, R121.reuse, R34 ;  /* 0x0000002279227220 */ /* 0x040fe20000400000 */
[----:B------:R-:W-:Y:S02]  /*85e0*/  HADD2.F32 R208, -RZ, R213.H1_H1 ;  /* 0x300000d5ffd07230 */ /* 0x000fe40000004100 */
[----:B------:R-:W-:Y:S01]  /*85f0*/  FMUL R35, R121, R35 ;  /* 0x0000002379237220 */ /* 0x000fe20000400000 */
[--C-:B------:R-:W-:Y:S01]  /*8600*/  HADD2.F32 R209, -RZ, R214.reuse.H0_H0 ;  /* 0x200000d6ffd17230 */ /* 0x100fe20000004100 */
[----:B------:R1:W-:Y:S01]  /*8610*/  STSM.16.M88.4 [R0+0x5200], R24 ;  /* 0x0052001800007844 */ /* 0x0003e20000000200 */
[----:B------:R-:W-:Y:S01]  /*8620*/  F2FP.F16.F32.PACK_AB R32, R33, R32 ;  /* 0x000000202120723e */ /* 0x000fe200000000ff */
[C---:B------:R-:W-:Y:S01]  /*8630*/  FFMA R34, R123.reuse, R207, R34 ;  /* 0x000000cf7b227223 */ /* 0x040fe20000000022 */
        /* <DEDUP_REMOVED lines=17> */
[----:B------:R-:W-:Y:S01]  /*8750*/  FMUL R6, R121, R6 ;  /* 0x0000000679067220 */ /* 0x000fe20000400000 */
[--C-:B------:R-:W-:Y:S01]  /*8760*/  HADD2.F32 R217, -RZ, R222.reuse.H0_H0 ;  /* 0x200000deffd97230 */ /* 0x100fe20000004100 */
[----:B------:R-:W-:Y:S01]  /*8770*/  F2FP.F16.F32.PACK_AB R35, R39, R38 ;  /* 0x000000262723723e */ /* 0x000fe200000000ff */
[C---:B------:R-:W-:Y:S01]  /*8780*/  FFMA R5, R123.reuse, R214, R5 ;  /* 0x000000d67b057223 */ /* 0x040fe20000000005 */
[----:B------:R-:W-:Y:S01]  /*8790*/  FFMA R6, R123, R215, R6 ;  /* 0x000000d77b067223 */ /* 0x000fe20000000006 */
[----:B------:R-:W-:Y:S01]  /*87a0*/  FMUL R7, R121, R7 ;  /* 0x0000000779077220 */ /* 0x000fe20000400000 */
[----:B------:R-:W-:Y:S01]  /*87b0*/  HADD2.F32 R218, -RZ, R222.H1_H1 ;  /* 0x300000deffda7230 */ /* 0x000fe20000004100 */
[----:B------:R1:W-:Y:S01]  /*87c0*/  STSM.16.M88.4 [R3+0x5000], R32 ;  /* 0x0050002003007844 */ /* 0x0003e20000000200 */
[----:B------:R-:W-:Y:S01]  /*87d0*/  F2FP.F16.F32.PACK_AB R4, R5, R4 ;  /* 0x000000040504723e */ /* 0x000fe200000000ff */
        /* <DEDUP_REMOVED lines=9> */
[--C-:B------:R-:W-:Y:S02]  /*8870*/  HADD2.F32 R221, -RZ, R228.reuse.H0_H0 ;  /* 0x200000e4ffdd7230 */ /* 0x100fe40000004100 */
[C---:B------:R-:W-:Y:S01]  /*8880*/  FMUL R11, R121.reuse, R11 ;  /* 0x0000000b790b7220 */ /* 0x040fe20000400000 */
[----:B------:R-:W-:Y:S02]  /*8890*/  HADD2.F32 R222, -RZ, R228.H1_H1 ;  /* 0x300000e4ffde7230 */ /* 0x000fe40000004100 */
[C---:B------:R-:W-:Y:S01]  /*88a0*/  FMUL R12, R121.reuse, R12 ;  /* 0x0000000c790c7220 */ /* 0x040fe20000400000 */
[--C-:B------:R-:W-:Y:S02]  /*88b0*/  HADD2.F32 R223, -RZ, R229.reuse.H0_H0 ;  /* 0x200000e5ffdf7230 */ /* 0x100fe40000004100 */
[----:B------:R-:W-:Y:S01]  /*88c0*/  FMUL R13, R121, R13 ;  /* 0x0000000d790d7220 */ /* 0x000fe20000400000 */
[----:B------:R-:W-:Y:S01]  /*88d0*/  FFMA R10, R123, R219, R10 ;  /* 0x000000db7b0a7223 */ /* 0x000fe2000000000a */
[----:B------:R-:W-:Y:S02]  /*88e0*/  HADD2.F32 R224, -RZ, R229.H1_H1 ;  /* 0x300000e5ffe07230 */ /* 0x000fe40000004100 */
[----:B------:R-:W-:Y:S01]  /*88f0*/  FMUL R14, R121, R14 ;  /* 0x0000000e790e7220 */ /* 0x000fe20000400000 */
[----:B------:R-:W-:Y:S01]  /*8900*/  FFMA R11, R123, R220, R11 ;  /* 0x000000dc7b0b7223 */ /* 0x000fe2000000000b */
        /* <DEDUP_REMOVED lines=12> */
[----:B------:R-:W-:Y:S01]  /*89d0*/  FMUL R19, R121, R19 ;  /* 0x0000001379137220 */ /* 0x000fe20000400000 */
[C---:B------:R-:W-:Y:S01]  /*89e0*/  FFMA R16, R123.reuse, R225, R16 ;  /* 0x000000e17b107223 */ /* 0x040fe20000000010 */
[C---:B------:R-:W-:Y:S01]  /*89f0*/  FFMA R17, R123.reuse, R226, R17 ;  /* 0x000000e27b117223 */ /* 0x040fe20000000011 */
[C---:B------:R-:W-:Y:S01]  /*8a00*/  FFMA R18, R123.reuse, R227, R18 ;  /* 0x000000e37b127223 */ /* 0x040fe20000000012 */
[----:B------:R-:W-:Y:S01]  /*8a10*/  FFMA R19, R123, R228, R19 ;  /* 0x000000e47b137223 */ /* 0x000fe20000000013 */
[----:B------:R-:W-:Y:S01]  /*8a20*/  F2FP.F16.F32.PACK_AB R6, R9, R8 ;  /* 0x000000080906723e */ /* 0x000fe200000000ff */
[----:B------:R-:W-:Y:S01]  /*8a30*/  UIADD3 UR12, UPT, UPT, UR44, 0x1, URZ ;  /* 0x000000012c0c7890 */ /* 0x000fe2000fffe0ff */
[----:B------:R-:W-:Y:S01]  /*8a40*/  F2FP.F16.F32.PACK_AB R7, R11, R10 ;  /* 0x0000000a0b07723e */ /* 0x000fe200000000ff */
[----:B------:R-:W-:Y:S01]  /*8a50*/  BSSY.RECONVERGENT B0, `(.L_x_111) ;  /* 0x0000034000007945 */ /* 0x000fe20003800200 */
[----:B------:R-:W-:Y:S02]  /*8a60*/  F2FP.F16.F32.PACK_AB R12, R13, R12 ;  /* 0x0000000c0d0c723e */ /* 0x000fe400000000ff */
[----:B------:R-:W-:Y:S01]  /*8a70*/  F2FP.F16.F32.PACK_AB R13, R15, R14 ;  /* 0x0000000e0f0d723e */ /* 0x000fe200000000ff */
[----:B------:R1:W-:Y:S01]  /*8a80*/  STSM.16.M88.4 [R0+0x6200], R4 ;  /* 0x0062000400007844 */ /* 0x0003e20000000200 */
[----:B------:R-:W-:Y:S02]  /*8a90*/  F2FP.F16.F32.PACK_AB R14, R17, R16 ;  /* 0x00000010110e723e */ /* 0x000fe400000000ff */
[----:B------:R-:W-:Y:S05]  /*8aa0*/  F2FP.F16.F32.PACK_AB R15, R19, R18 ;  /* 0x00000012130f723e */ /* 0x000fea00000000ff */
[----:B------:R1:W-:Y:S01]  /*8ab0*/  STSM.16.M88.4 [R3+0x6000], R12 ;  /* 0x0060000c03007844 */ /* 0x0003e20000000200 */
[----:B------:R-:W-:Y:S01]  /*8ac0*/  @!PT LDS RZ, [RZ] ;  /* 0x00000000fffff984 */ /* 0x000fe20000000800 */
[----:B------:R-:W-:Y:S01]  /*8ad0*/  @!PT LDS RZ, [RZ] ;  /* 0x00000000fffff984 */ /* 0x000fe20000000800 */
[----:B------:R-:W-:Y:S01]  /*8ae0*/  @!PT LDS RZ, [RZ] ;  /* 0x00000000fffff984 */ /* 0x000fe20000000800 */
[----:B------:R-:W-:Y:S01]  /*8af0*/  @!PT LDS RZ, [RZ] ;  /* 0x00000000fffff984 */ /* 0x000fe20000000800 */
[----:B------:R2:W-:Y:S07]  /*8b00*/  MEMBAR.ALL.CTA ;  /* 0x0000000000007992 */ /* 0x0005ee0000008000 */
[----:B--2---:R-:W2:Y:S02]  /*8b10*/  FENCE.VIEW.ASYNC.S ;  /* 0x00000000000073c6 */ /* 0x004ea40000000000 */
[----:B--2---:R-:W-:Y:S06]  /*8b20*/  BAR.SYNC.DEFER_BLOCKING 0x1, 0x80 ;  /* 0x0042000000007b1d */ /* 0x004fec0000010000 */
[----:B------:R-:W-:Y:S05]  /*8b30*/  @P2 BRA `(.L_x_112) ;  /* 0x0000000000942947 */ /* 0x000fea0003800000 */
[----:B------:R-:W-:Y:S02]  /*8b40*/  UIADD3 UR4, UP0, UPT, UR62, 0x680, URZ ;  /* 0x000006803e047890 */ /* 0x000fe4000ff1e0ff */
[----:B------:R-:W-:Y:S02]  /*8b50*/  UIMAD UR6, UR44, 0x7000, UR7 ;  /* 0x000070002c0678a4 */ /* 0x000fe4000f8e0207 */
[----:B------:R-:W-:Y:S02]  /*8b60*/  UIMAD UR9, UR46, 0xe0, URZ ;  /* 0x000000e02e0978a4 */ /* 0x000fe4000f8e02ff */
[----:B------:R-:W-:Y:S02]  /*8b70*/  USHF.L.U32 UR10, UR45, 0x6, URZ ;  /* 0x000000062d0a7899 */ /* 0x000fe400080006ff */
[----:B------:R-:W-:Y:S02]  /*8b80*/  UIADD3.X UR5, UPT, UPT, URZ, UR63, URZ, UP0, !UPT ;  /* 0x0000003fff057290 */ /* 0x000fe400087fe4ff */
[----:B------:R-:W-:Y:S01]  /*8b90*/  UIADD3 UR8, UPT, UPT, UR6, 0x200, URZ ;  /* 0x0000020006087890 */ /* 0x000fe2000fffe0ff */
[----:B------:R-:W-:Y:S01]  /*8ba0*/  UMOV UR11, UR36 ;  /* 0x00000024000b7c82 */ /* 0x000fe20008000000 */
[----:B------:R-:W-:Y:S02]  /*8bb0*/  UIADD3 UR17, UPT, UPT, UR9, 0x20, URZ ;  /* 0x0000002009117890 */ /* 0x000fe4000fffe0ff */
[----:B------:R-:W-:Y:S01]  /*8bc0*/  UIADD3 UR16, UPT, UPT, UR6, 0x1200, URZ ;  /* 0x0000120006107890 */ /* 0x000fe2000fffe0ff */
[----:B------:R-:W-:Y:S01]  /*8bd0*/  UMOV UR19, UR36 ;  /* 0x0000002400137c82 */ /* 0x000fe20008000000 */
[----:B------:R-:W-:Y:S03]  /*8be0*/  UMOV UR18, UR10 ;  /* 0x0000000a00127c82 */ /* 0x000fe60008000000 */
[----:B------:R2:W-:Y:S01]  /*8bf0*/  UTMASTG.3D [UR8], [UR4] ;  /* 0x00000008040073b5 */ /* 0x0005e20008010000 */
[----:B------:R-:W-:Y:S02]  /*8c00*/  UIADD3 UR29, UPT, UPT, UR9, 0x40, URZ ;  /* 0x00000040091d7890 */ /* 0x000fe4000fffe0ff */
[----:B------:R-:W-:Y:S01]  /*8c10*/  UIADD3 UR28, UPT, UPT, UR6, 0x2200, URZ ;  /* 0x00002200061c7890 */ /* 0x000fe2000fffe0ff */
[----:B------:R-:W-:Y:S01]  /*8c20*/  UMOV UR31, UR36 ;  /* 0x00000024001f7c82 */ /* 0x000fe20008000000 */
[----:B------:R-:W-:Y:S01]  /*8c30*/  UMOV UR30, UR10 ;  /* 0x0000000a001e7c82 */ /* 0x000fe20008000000 */
[----:B------:R-:W-:Y:S01]  /*8c40*/  UIADD3 UR33, UPT, UPT, UR9, 0x60, URZ ;  /* 0x0000006009217890 */ /* 0x000fe2000fffe0ff */
[----:B------:R3:W-:Y:S01]  /*8c50*/  UTMASTG.3D [UR16], [UR4] ;  /* 0x00000010040073b5 */ /* 0x0007e20008010000 */
[----:B------:R-:W-:Y:S01]  /*8c60*/  UIADD3 UR32, UPT, UPT, UR6, 0x3200, URZ ;  /* 0x0000320006207890 */ /* 0x000fe2000fffe0ff */
[----:B------:R-:W-:Y:S01]  /*8c70*/  UMOV UR35, UR36 ;  /* 0x0000002400237c82 */ /* 0x000fe20008000000 */
[----:B------:R-:W-:Y:S01]  /*8c80*/  UMOV UR34, UR10 ;  /* 0x0000000a00227c82 */ /* 0x000fe20008000000 */
[----:B------:R-:W-:Y:S02]  /*8c90*/  UIADD3 UR25, UPT, UPT, UR9, 0x80, URZ ;  /* 0x0000008009197890 */ /* 0x000fe4000fffe0ff */
[----:B------:R-:W-:Y:S01]  /*8ca0*/  UIADD3 UR24, UPT, UPT, UR6, 0x4200, URZ ;  /* 0x0000420006187890 */ /* 0x000fe2000fffe0ff */
[----:B------:R3:W-:Y:S01]  /*8cb0*/  UTMASTG.3D [UR28], [UR4] ;  /* 0x0000001c040073b5 */ /* 0x0007e20008010000 */
[----:B------:R-:W-:Y:S01]  /*8cc0*/  UMOV UR27, UR36 ;  /* 0x00000024001b7c82 */ /* 0x000fe20008000000 */
[----:B------:R-:W-:Y:S01]  /*8cd0*/  UMOV UR26, UR10 ;  /* 0x0000000a001a7c82 */ /* 0x000fe20008000000 */
[----:B------:R-:W-:Y:S02]  /*8ce0*/  UIADD3 UR21, UPT, UPT, UR9, 0xa0, URZ ;  /* 0x000000a009157890 */ /* 0x000fe4000fffe0ff */
[----:B------:R-:W-:Y:S01]  /*8cf0*/  UIADD3 UR20, UPT, UPT, UR6, 0x5200, URZ ;  /* 0x0000520006147890 */ /* 0x000fe2000fffe0ff */
[----:B------:R-:W-:Y:S01]  /*8d00*/  UMOV UR23, UR36 ;  /* 0x0000002400177c82 */ /* 0x000fe20008000000 */
[----:B------:R3:W-:Y:S01]  /*8d10*/  UTMASTG.3D [UR32], [UR4] ;  /* 0x00000020040073b5 */ /* 0x0007e20008010000 */
[----:B------:R-:W-:Y:S01]  /*8d20*/  UMOV UR22, UR10 ;  /* 0x0000000a00167c82 */ /* 0x000fe20008000000 */
[----:B------:R3:W-:Y:S01]  /*8d30*/  UTMASTG.3D [UR24], [UR4] ;  /* 0x00000018040073b5 */ /* 0x0007e20008010000 */
[----:B--2---:R-:W-:Y:S02]  /*8d40*/  UIADD3 UR9, UPT, UPT, UR9, 0xc0, URZ ;  /* 0x000000c009097890 */ /* 0x004fe4000fffe0ff */
[----:B------:R-:W-:Y:S02]  /*8d50*/  UIADD3 UR8, UPT, UPT, UR6, 0x6200, URZ ;  /* 0x0000620006087890 */ /* 0x000fe4000fffe0ff */
[----:B------:R3:W-:Y:S07]  /*8d60*/  UTMASTG.3D [UR20], [UR4] ;  /* 0x00000014040073b5 */ /* 0x0007ee0008010000 */
[----:B------:R3:W-:Y:S02]  /*8d70*/  UTMASTG.3D [UR8], [UR4] ;  /* 0x00000008040073b5 */ /* 0x0007e40008010000 */
[----:B---3--:R0:W-:Y:S02]  /*8d80*/  UTMACMDFLUSH ;  /* 0x00000000000079b7 */ /* 0x0081e40000000000 */
.L_x_112:
[----:B------:R-:W-:Y:S05]  /*8d90*/  BSYNC.RECONVERGENT B0 ;  /* 0x0000000000007941 */ /* 0x000fea0003800200 */
.L_x_111:
[----:B------:R-:W-:Y:S04]  /*8da0*/  BSSY.RECONVERGENT B0, `(.L_x_113) ;  /* 0x0000003000007945 */ /* 0x000fe80003800200 */
[----:B------:R-:W-:Y:S05]  /*8db0*/  @P1 BRA `(.L_x_114) ;  /* 0x0000000000041947 */ /* 0x000fea0003800000 */
[----:B------:R-:W-:Y:S04]  /*8dc0*/  DEPBAR.LE SB0, 0x0 ;  /* 0x000080000000791a */ /* 0x000fe80000000000 */
.L_x_114:
[----:B------:R-:W-:Y:S05]  /*8dd0*/  BSYNC.RECONVERGENT B0 ;  /* 0x0000000000007941 */ /* 0x000fea0003800200 */
.L_x_113:
[----:B------:R-:W-:Y:S01]  /*8de0*/  BAR.SYNC.DEFER_BLOCKING 0x1, 0x80 ;  /* 0x0042000000007b1d */ /* 0x000fe20000010000 */
[----:B------:R-:W-:Y:S01]  /*8df0*/  UIADD3 UR47, UPT, UPT, UR47, 0x1, URZ ;  /* 0x000000012f2f7890 */ /* 0x000fe2000fffe0ff */
[----:B------:R-:W-:Y:S03]  /*8e00*/  IADD3 R120, PT, PT, R120, 0x1, RZ ;  /* 0x0000000178787810 */ /* 0x000fe60007ffe0ff */
[----:B------:R-:W-:Y:S09]  /*8e10*/  UISETP.NE.AND UP0, UPT, UR47, URZ, UPT ;  /* 0x000000ff2f00728c */ /* 0x000ff2000bf05270 */
[----:B------:R-:W-:Y:S05]  /*8e20*/  BRA.U !UP0, `(.L_x_115) ;  /* 0x0000000108287547 */ /* 0x000fea000b800000 */
[----:B------:R-:W-:Y:S01]  /*8e30*/  ISETP.NE.AND P0, PT, R240, RZ, PT ;  /* 0x000000fff000720c */ /* 0x000fe20003f05270 */
[----:B-1----:R-:W1:Y:S11]  /*8e40*/  S2R R0, SR_CgaCtaId ;  /* 0x0000000000007919 */ /* 0x002e760000008800 */
[----:B------:R-:W-:Y:S01]  /*8e50*/  @!UPT UIADD3 URZ, UPT, UPT, URZ, URZ, URZ ;  /* 0x000000fffffff290 */ /* 0x000fe2000fffe0ff */
[C---:B------:R-:W-:Y:S01]  /*8e60*/  @P0 LEA R3, R237.reuse, UR7, 0x3 ;  /* 0x00000007ed030c11 */ /* 0x040fe2000f8e18ff */
[----:B------:R-:W-:Y:S04]  /*8e70*/  VIADD R237, R237, 0x1 ;  /* 0x00000001eded7836 */ /* 0x000fe80000000000 */
[----:B------:R-:W-:Y:S05]  /*8e80*/  @P0 VIADD R3, R3, 0xa0 ;  /* 0x000000a003030836 */ /* 0x000fea0000000000 */
[----:B-1----:R-:W-:Y:S04]  /*8e90*/  @P0 PRMT R0, R0, 0x654, R3 ;  /* 0x0000065400000816 */ /* 0x002fe80000000003 */
[----:B------:R2:W-:Y:S01]  /*8ea0*/  @P0 SYNCS.ARRIVE.TRANS64.RED.A1T0 RZ, [R0+URZ], RZ ;  /* 0x000000ff00ff09a7 */ /* 0x0005e200081004ff */
[C---:B------:R-:W-:Y:S04]  /*8eb0*/  ISETP.NE.AND P0, PT, R237.reuse, 0x2, PT ;  /* 0x00000002ed00780c */ /* 0x040fe80003f05270 */
[----:B------:R-:W-:Y:S09]  /*8ec0*/  SEL R237, R237, RZ, P0 ;  /* 0x000000ffeded7207 */ /* 0x000ff20000000000 */
.L_x_115:
[----:B------:R-:W-:Y:S01]  /*8ed0*/  ISETP.NE.AND P0, PT, R236, 0x2, PT ;  /* 0x00000002ec00780c */ /* 0x000fe20003f05270 */
[----:B------:R-:W-:Y:S01]  /*8ee0*/  UISETP.NE.AND UP1, UPT, UR49, URZ, UPT ;  /* 0x000000ff3100728c */ /* 0x000fe2000bf25270 */
[----:B------:R-:W-:Y:S01]  /*8ef0*/  ISETP.NE.AND P1, PT, R120, 0x4, PT ;  /* 0x000000047800780c */ /* 0x000fe20003f25270 */
[----:B------:R-:W-:Y:S01]  /*8f00*/  UISETP.NE.AND UP0, UPT, UR12, 0x2, UPT ;  /* 0x000000020c00788c */ /* 0x000fe2000bf05270 */
[----:B-1----:R-:W-:Y:S01]  /*8f10*/  SEL R3, RZ, 0x1, P0 ;  /* 0x00000001ff037807 */ /* 0x002fe20000000000 */
[----:B------:R-:W-:Y:S01]  /*8f20*/  UIADD3 UR46, UPT, UPT, UR37, UR56, URZ ;  /* 0x00000038252e7290 */ /* 0x000fe2000fffe0ff */
[----:B--2---:R-:W-:Y:S01]  /*8f30*/  SEL R0, RZ, 0x1, P1 ;  /* 0x00000001ff007807 */ /* 0x004fe20000800000 */
[----:B------:R-:W-:Y:S01]  /*8f40*/  USEL UR4, URZ, 0x1, UP0 ;  /* 0x00000001ff047887 */ /* 0x000fe20008000000 */
[----:B------:R-:W-:Y:S01]  /*8f50*/  LOP3.LUT R238, R238, R3, RZ, 0x3c, !PT ;  /* 0x00000003eeee7212 */ /* 0x000fe200078e3cff */
[----:B------:R-:W-:Y:S01]  /*8f60*/  UIADD3 UR45, UPT, UPT, UR38, UR57, URZ ;  /* 0x00000039262d7290 */ /* 0x000fe2000fffe0ff */
[----:B------:R-:W-:Y:S01]  /*8f70*/  LOP3.LUT R239, R239, R0, RZ, 0x3c, !PT ;  /* 0x00000000efef7212 */ /* 0x000fe200078e3cff */
[----:B------:R-:W-:Y:S01]  /*8f80*/  USEL UR44, UR12, URZ, UP0 ;  /* 0x000000ff0c2c7287 */ /* 0x000fe20008000000 */
[----:B------:R-:W-:Y:S01]  /*8f90*/  SEL R236, R236, RZ, P0 ;  /* 0x000000ffecec7207 */ /* 0x000fe20000000000 */
[----:B------:R-:W-:Y:S01]  /*8fa0*/  ULOP3.LUT UR48, UR48, UR4, URZ, 0x3c, !UPT ;  /* 0x0000000430307292 */ /* 0x000fe2000f8e3cff */
[----:B------:R-:W-:Y:S01]  /*8fb0*/  SEL R120, R120, RZ, P1 ;  /* 0x000000ff78787207 */ /* 0x000fe20000800000 */
[----:B------:R-:W-:Y:S01]  /*8fc0*/  UMOV UR36, UR50 ;  /* 0x0000003200247c82 */ /* 0x000fe20008000000 */
[----:B------:R-:W-:Y:S09]  /*8fd0*/  BRA.U UP1, `(.L_x_116) ;  /* 0xffffffc101707547 */ /* 0x000ff2000b83ffff */
[----:B------:R-:W-:-:S09]  /*8fe0*/  UISETP.NE.AND UP0, UPT, UR51, URZ, UPT ;  /* 0x000000ff3300728c */ /* 0x000fd2000bf05270 */
[----:B------:R-:W-:Y:S05]  /*8ff0*/  BRA.U !UP0, `(.L_x_117) ;  /* 0x0000000108487547 */ /* 0x000fea000b800000 */
[----:B------:R-:W1:Y:S02]  /*9000*/  LDCU.64 UR4, c[0x0][0x890] ;  /* 0x00011200ff0477ac */ /* 0x000e640008000a00 */
[----:B-1----:R-:W-:-:S04]  /*9010*/  UISETP.NE.U32.AND UP0, UPT, UR4, URZ, UPT ;  /* 0x000000ff0400728c */ /* 0x002fc8000bf05070 */
[----:B------:R-:W-:-:S09]  /*9020*/  UISETP.NE.AND.EX UP0, UPT, UR5, URZ, UPT, UP0 ;  /* 0x000000ff0500728c */ /* 0x000fd2000bf05300 */
[----:B------:R-:W-:Y:S05]  /*9030*/  BRA.U UP0, `(.L_x_118) ;  /* 0x00000001000c7547 */ /* 0x000fea000b800000 */
[----:B------:R-:W-:-:S13]  /*9040*/  FSETP.NEU.AND P0, PT, R123, RZ, PT ;  /* 0x000000ff7b00720b */ /* 0x000fda0003f0d000 */
[----:B------:R-:W-:Y:S05]  /*9050*/  @!P0 EXIT ;  /* 0x000000000000894d */ /* 0x000fea0003800000 */
[----:B------:R-:W-:Y:S05]  /*9060*/  BRA `(.L_x_117) ;  /* 0x00000000002c7947 */ /* 0x000fea0003800000 */
.L_x_118:
[----:B------:R-:W-:Y:S01]  /*9070*/  LOP3.LUT P0, RZ, R234, 0xff, RZ, 0xc0, !PT ;  /* 0x000000ffeaff7812 */ /* 0x000fe2000780c0ff */
[----:B------:R-:W-:-:S12]  /*9080*/  BSSY.RECONVERGENT B0, `(.L_x_117) ;  /* 0x0000009000007945 */ /* 0x000fd80003800200 */
[----:B------:R-:W-:Y:S05]  /*9090*/  @P0 BRA `(.L_x_119) ;  /* 0x0000000000140947 */ /* 0x000fea0003800000 */
[----:B------:R-:W1:Y:S02]  /*90a0*/  LDCU.64 UR4, c[0x0][0x888] ;  /* 0x00011100ff0477ac */ /* 0x000e640008000a00 */
[----:B-1----:R-:W-:-:S04]  /*90b0*/  ISETP.NE.U32.AND P0, PT, RZ, UR4, PT ;  /* 0x00000004ff007c0c */ /* 0x002fc8000bf05070 */
[----:B------:R-:W-:-:S13]  /*90c0*/  ISETP.NE.AND.EX P0, PT, RZ, UR5, PT, P0 ;  /* 0x00000005ff007c0c */ /* 0x000fda000bf05300 */
[----:B------:R-:W-:Y:S05]  /*90d0*/  @!P0 EXIT ;  /* 0x000000000000894d */ /* 0x000fea0003800000 */
[----:B------:R-:W-:Y:S05]  /*90e0*/  BRA `(.L_x_120) ;  /* 0x0000000000087947 */ /* 0x000fea0003800000 */
.L_x_119:
[----:B------:R-:W-:-:S13]  /*90f0*/  FSETP.NEU.AND P0, PT, R123, RZ, PT ;  /* 0x000000ff7b00720b */ /* 0x000fda0003f0d000 */
[----:B------:R-:W-:Y:S05]  /*9100*/  @!P0 EXIT ;  /* 0x000000000000894d */ /* 0x000fea0003800000 */
.L_x_120:
[----:B------:R-:W-:Y:S05]  /*9110*/  BSYNC.RECONVERGENT B0 ;  /* 0x0000000000007941 */ /* 0x000fea0003800200 */
.L_x_117:
[----:B------:R-:W-:-:S04]  /*9120*/  DEPBAR.LE SB0, 0x0 ;  /* 0x000080000000791a */ /* 0x000fc80000000000 */
[----:B------:R-:W-:Y:S05]  /*9130*/  EXIT ;  /* 0x000000000000794d */ /* 0x000fea0003800000 */
.L_x_25:
[----:B-1----:R1:W2:Y:S02]  /*9140*/  SYNCS.PHASECHK.TRANS64.TRYWAIT P0, [R0+URZ+0x130], R2 ;  /* 0x00013002000075a7 */ /* 0x0022a400080011ff */
[----:B--2---:R-:W-:Y:S05]  /*9150*/  @!P0 NANOSLEEP.SYNCS 0x989680 ;  /* 0x009896800000895d */ /* 0x004fea0003900000 */
[----:B------:R-:W2:Y:S02]  /*9160*/  @!P0 SYNCS.PHASECHK.TRANS64 P0, [R0+URZ+0x130], R2 ;  /* 0x00013002000085a7 */ /* 0x000ea400080010ff */
[----:B--2---:R-:W-:Y:S05]  /*9170*/  @!P0 BRA `(.L_x_25) ;  /* 0xfffffffc00f08947 */ /* 0x004fea000383ffff */
[----:B------:R-:W-:Y:S05]  /*9180*/  BRA `(.L_x_121) ;  /* 0xffffff8400e87947 */ /* 0x000fea000383ffff */
.L_x_28:
[----:B-1----:R-:W-:Y:S07]  /*9190*/  MOV R0, UR33 ;  /* 0x0000002100007c02 */ /* 0x002fee0008000f00 */
.L_x_122:
[----:B-1----:R1:W2:Y:S02]  /*91a0*/  SYNCS.PHASECHK.TRANS64.TRYWAIT P0, [R0+URZ+0x48], R3 ;  /* 0x00004803000075a7 */ /* 0x0022a400080011ff */
[----:B--2---:R-:W-:Y:S05]  /*91b0*/  @!P0 NANOSLEEP.SYNCS 0x989680 ;  /* 0x009896800000895d */ /* 0x004fea0003900000 */
[----:B------:R-:W2:Y:S02]  /*91c0*/  @!P0 SYNCS.PHASECHK.TRANS64 P0, [R0+URZ+0x48], R3 ;  /* 0x00004803000085a7 */ /* 0x000ea400080010ff */
[----:B--2---:R-:W-:Y:S05]  /*91d0*/  @!P0 BRA `(.L_x_122) ;  /* 0xfffffffc00f08947 */ /* 0x004fea000383ffff */
[----:B------:R-:W-:Y:S05]  /*91e0*/  BRA `(.L_x_27) ;  /* 0xffffff8800287947 */ /* 0x000fea000383ffff */
.L_x_35:
[----:B-1----:R-:W-:Y:S07]  /*91f0*/  MOV R0, UR9 ;  /* 0x0000000900007c02 */ /* 0x002fee0008000f00 */
.L_x_123:
[----:B-1----:R1:W2:Y:S02]  /*9200*/  SYNCS.PHASECHK.TRANS64.TRYWAIT P0, [R0+URZ+0x48], R3 ;  /* 0x00004803000075a7 */ /* 0x0022a400080011ff */
[----:B--2---:R-:W-:Y:S05]  /*9210*/  @!P0 NANOSLEEP.SYNCS 0x989680 ;  /* 0x009896800000895d */ /* 0x004fea0003900000 */
[----:B------:R-:W2:Y:S02]  /*9220*/  @!P0 SYNCS.PHASECHK.TRANS64 P0, [R0+URZ+0x48], R3 ;  /* 0x00004803000085a7 */ /* 0x000ea400080010ff */
[----:B--2---:R-:W-:Y:S05]  /*9230*/  @!P0 BRA `(.L_x_123) ;  /* 0xfffffffc00f08947 */ /* 0x004fea000383ffff */
[----:B------:R-:W-:Y:S05]  /*9240*/  BRA `(.L_x_34) ;  /* 0xffffff8800e87947 */ /* 0x000fea000383ffff */
.L_x_40:
[----:B-1----:R1:W2:Y:S02]  /*9250*/  SYNCS.PHASECHK.TRANS64.TRYWAIT P0, [R3+URZ+0xc0], R0 ;  /* 0x0000c000030075a7 */ /* 0x0022a400080011ff */
[----:B--2---:R-:W-:Y:S05]  /*9260*/  @!P0 NANOSLEEP.SYNCS 0x989680 ;  /* 0x009896800000895d */ /* 0x004fea0003900000 */
[----:B------:R-:W2:Y:S02]  /*9270*/  @!P0 SYNCS.PHASECHK.TRANS64 P0, [R3+URZ+0xc0], R0 ;  /* 0x0000c000030085a7 */ /* 0x000ea400080010ff */
[----:B--2---:R-:W-:Y:S05]  /*9280*/  @!P0 BRA `(.L_x_40) ;  /* 0xfffffffc00f08947 */ /* 0x004fea000383ffff */
[----:B------:R-:W-:Y:S05]  /*9290*/  BRA `(.L_x_124) ;  /* 0xffffff8c00887947 */ /* 0x000fea000383ffff */
.L_x_44:
[----:B------:R-:W-:-:S07]  /*92a0*/  MOV R0, UR4 ;  /* 0x0000000400007c02 */ /* 0x000fce0008000f00 */
.L_x_125:
[----:B-1----:R1:W2:Y:S02]  /*92b0*/  SYNCS.PHASECHK.TRANS64.TRYWAIT P0, [R0+URZ], R2 ;  /* 0x00000002000075a7 */ /* 0x0022a400080011ff */
[----:B--2---:R-:W-:Y:S05]  /*92c0*/  @!P0 NANOSLEEP.SYNCS 0x989680 ;  /* 0x009896800000895d */ /* 0x004fea0003900000 */
[----:B------:R-:W2:Y:S02]  /*92d0*/  @!P0 SYNCS.PHASECHK.TRANS64 P0, [R0+URZ], R2 ;  /* 0x00000002000085a7 */ /* 0x000ea400080010ff */
[----:B--2---:R-:W-:Y:S05]  /*92e0*/  @!P0 BRA `(.L_x_125) ;  /* 0xfffffffc00f08947 */ /* 0x004fea000383ffff */
[----:B------:R-:W-:Y:S05]  /*92f0*/  BRA `(.L_x_126) ;  /* 0xffffff94002c7947 */ /* 0x000fea000383ffff */
.L_x_45:
[----:B------:R-:W-:-:S07]  /*9300*/  MOV R0, UR5 ;  /* 0x0000000500007c02 */ /* 0x000fce0008000f00 */
.L_x_127:
[----:B-1----:R1:W2:Y:S02]  /*9310*/  SYNCS.PHASECHK.TRANS64.TRYWAIT P0, [R0+URZ], R3 ;  /* 0x00000003000075a7 */ /* 0x0022a400080011ff */
[----:B--2---:R-:W-:Y:S05]  /*9320*/  @!P0 NANOSLEEP.SYNCS 0x989680 ;  /* 0x009896800000895d */ /* 0x004fea0003900000 */
[----:B------:R-:W2:Y:S02]  /*9330*/  @!P0 SYNCS.PHASECHK.TRANS64 P0, [R0+URZ], R3 ;  /* 0x00000003000085a7 */ /* 0x000ea400080010ff */
[----:B--2---:R-:W-:Y:S05]  /*9340*/  @!P0 BRA `(.L_x_127) ;  /* 0xfffffffc00f08947 */ /* 0x004fea000383ffff */
[----:B------:R-:W-:Y:S05]  /*9350*/  BRA `(.L_x_128) ;  /* 0xffffff9400387947 */ /* 0x000fea000383ffff */
.L_x_46:
[----:B------:R-:W-:-:S07]  /*9360*/  MOV R0, UR5 ;  /* 0x0000000500007c02 */ /* 0x000fce0008000f00 */
.L_x_129:
[----:B-1----:R1:W2:Y:S02]  /*9370*/  SYNCS.PHASECHK.TRANS64.TRYWAIT P0, [R0+URZ], R3 ;  /* 0x00000003000075a7 */ /* 0x0022a400080011ff */
[----:B--2---:R-:W-:Y:S05]  /*9380*/  @!P0 NANOSLEEP.SYNCS 0x989680 ;  /* 0x009896800000895d */ /* 0x004fea0003900000 */
[----:B------:R-:W2:Y:S02]  /*9390*/  @!P0 SYNCS.PHASECHK.TRANS64 P0, [R0+URZ], R3 ;  /* 0x00000003000085a7 */ /* 0x000ea400080010ff */
[----:B--2---:R-:W-:Y:S05]  /*93a0*/  @!P0 BRA `(.L_x_129) ;  /* 0xfffffffc00f08947 */ /* 0x004fea000383ffff */
[----:B------:R-:W-:Y:S05]  /*93b0*/  BRA `(.L_x_130) ;  /* 0xffffff9400447947 */ /* 0x000fea000383ffff */
.L_x_47:
[----:B------:R-:W-:-:S07]  /*93c0*/  MOV R0, UR5 ;  /* 0x0000000500007c02 */ /* 0x000fce0008000f00 */
.L_x_131:
[----:B-1----:R1:W2:Y:S02]  /*93d0*/  SYNCS.PHASECHK.TRANS64.TRYWAIT P0, [R0+URZ], R3 ;  /* 0x00000003000075a7 */ /* 0x0022a400080011ff */
[----:B--2---:R-:W-:Y:S05]  /*93e0*/  @!P0 NANOSLEEP.SYNCS 0x989680 ;  /* 0x009896800000895d */ /* 0x004fea0003900000 */
[----:B------:R-:W2:Y:S02]  /*93f0*/  @!P0 SYNCS.PHASECHK.TRANS64 P0, [R0+URZ], R3 ;  /* 0x00000003000085a7 */ /* 0x000ea400080010ff */
[----:B--2---:R-:W-:Y:S05]  /*9400*/  @!P0 BRA `(.L_x_131) ;  /* 0xfffffffc00f08947 */ /* 0x004fea000383ffff */
[----:B------:R-:W-:Y:S05]  /*9410*/  BRA `(.L_x_132) ;  /* 0xffffff9400507947 */ /* 0x000fea000383ffff */
.L_x_48:
[----:B------:R-:W-:-:S07]  /*9420*/  MOV R0, UR5 ;  /* 0x0000000500007c02 */ /* 0x000fce0008000f00 */
.L_x_133:
[----:B-1----:R1:W2:Y:S02]  /*9430*/  SYNCS.PHASECHK.TRANS64.TRYWAIT P0, [R0+URZ], R3 ;  /* 0x00000003000075a7 */ /* 0x0022a400080011ff */
[----:B--2---:R-:W-:Y:S05]  /*9440*/  @!P0 NANOSLEEP.SYNCS 0x989680 ;  /* 0x009896800000895d */ /* 0x004fea0003900000 */
[----:B------:R-:W2:Y:S02]  /*9450*/  @!P0 SYNCS.PHASECHK.TRANS64 P0, [R0+URZ], R3 ;  /* 0x00000003000085a7 */ /* 0x000ea400080010ff */
[----:B--2---:R-:W-:Y:S05]  /*9460*/  @!P0 BRA `(.L_x_133) ;  /* 0xfffffffc00f08947 */ /* 0x004fea000383ffff */
[----:B------:R-:W-:Y:S05]  /*9470*/  BRA `(.L_x_134) ;  /* 0xffffff94005c7947 */ /* 0x000fea000383ffff */
.L_x_49:
[----:B------:R-:W-:-:S07]  /*9480*/  MOV R0, UR5 ;  /* 0x0000000500007c02 */ /* 0x000fce0008000f00 */
.L_x_135:
[----:B-1----:R1:W2:Y:S02]  /*9490*/  SYNCS.PHASECHK.TRANS64.TRYWAIT P0, [R0+URZ], R3 ;  /* 0x00000003000075a7 */ /* 0x0022a400080011ff */
[----:B--2---:R-:W-:Y:S05]  /*94a0*/  @!P0 NANOSLEEP.SYNCS 0x989680 ;  /* 0x009896800000895d */ /* 0x004fea0003900000 */
[----:B------:R-:W2:Y:S02]  /*94b0*/  @!P0 SYNCS.PHASECHK.TRANS64 P0, [R0+URZ], R3 ;  /* 0x00000003000085a7 */ /* 0x000ea400080010ff */
[----:B--2---:R-:W-:Y:S05]  /*94c0*/  @!P0 BRA `(.L_x_135) ;  /* 0xfffffffc00f08947 */ /* 0x004fea000383ffff */
[----:B------:R-:W-:Y:S05]  /*94d0*/  BRA `(.L_x_136) ;  /* 0xffffff9400687947 */ /* 0x000fea000383ffff */
.L_x_50:
[----:B------:R-:W-:-:S07]  /*94e0*/  MOV R0, UR5 ;  /* 0x0000000500007c02 */ /* 0x000fce0008000f00 */
.L_x_137:
[----:B-1----:R1:W2:Y:S02]  /*94f0*/  SYNCS.PHASECHK.TRANS64.TRYWAIT P0, [R0+URZ], R3 ;  /* 0x00000003000075a7 */ /* 0x0022a400080011ff */
[----:B--2---:R-:W-:Y:S05]  /*9500*/  @!P0 NANOSLEEP.SYNCS 0x989680 ;  /* 0x009896800000895d */ /* 0x004fea0003900000 */
[----:B------:R-:W2:Y:S02]  /*9510*/  @!P0 SYNCS.PHASECHK.TRANS64 P0, [R0+URZ], R3 ;  /* 0x00000003000085a7 */ /* 0x000ea400080010ff */
[----:B--2---:R-:W-:Y:S05]  /*9520*/  @!P0 BRA `(.L_x_137) ;  /* 0xfffffffc00f08947 */ /* 0x004fea000383ffff */
[----:B------:R-:W-:Y:S05]  /*9530*/  BRA `(.L_x_138) ;  /* 0xffffff9400747947 */ /* 0x000fea000383ffff */
.L_x_51:
[----:B------:R-:W-:-:S07]  /*9540*/  MOV R0, UR5 ;  /* 0x0000000500007c02 */ /* 0x000fce0008000f00 */
.L_x_139:
[----:B-1----:R1:W2:Y:S02]  /*9550*/  SYNCS.PHASECHK.TRANS64.TRYWAIT P0, [R0+URZ], R3 ;  /* 0x00000003000075a7 */ /* 0x0022a400080011ff */
[----:B--2---:R-:W-:Y:S05]  /*9560*/  @!P0 NANOSLEEP.SYNCS 0x989680 ;  /* 0x009896800000895d */ /* 0x004fea0003900000 */
[----:B------:R-:W2:Y:S02]  /*9570*/  @!P0 SYNCS.PHASECHK.TRANS64 P0, [R0+URZ], R3 ;  /* 0x00000003000085a7 */ /* 0x000ea400080010ff */
[----:B--2---:R-:W-:Y:S05]  /*9580*/  @!P0 BRA `(.L_x_139) ;  /* 0xfffffffc00f08947 */ /* 0x004fea000383ffff */
[----:B------:R-:W-:Y:S05]  /*9590*/  BRA `(.L_x_140) ;  /* 0xffffff9400807947 */ /* 0x000fea000383ffff */
.L_x_54:
[----:B-1----:R1:W2:Y:S02]  /*95a0*/  SYNCS.PHASECHK.TRANS64.TRYWAIT P0, [R2+URZ+0x120], R4 ;  /* 0x00012004020075a7 */ /* 0x0022a400080011ff */
[----:B--2---:R-:W-:Y:S05]  /*95b0*/  @!P0 NANOSLEEP.SYNCS 0x989680 ;  /* 0x009896800000895d */ /* 0x004fea0003900000 */
[----:B------:R-:W2:Y:S02]  /*95c0*/  @!P0 SYNCS.PHASECHK.TRANS64 P0, [R2+URZ+0x120], R4 ;  /* 0x00012004020085a7 */ /* 0x000ea400080010ff */
[----:B--2---:R-:W-:Y:S05]  /*95d0*/  @!P0 BRA `(.L_x_54) ;  /* 0xfffffffc00f08947 */ /* 0x004fea000383ffff */
[----:B------:R-:W-:Y:S05]  /*95e0*/  BRA `(.L_x_141) ;  /* 0xffffff9400dc7947 */ /* 0x000fea000383ffff */
.L_x_55:
[----:B------:R-:W-:-:S07]  /*95f0*/  MOV R2, UR4 ;  /* 0x0000000400027c02 */ /* 0x000fce0008000f00 */
.L_x_142:
[----:B-1----:R1:W2:Y:S02]  /*9600*/  SYNCS.PHASECHK.TRANS64.TRYWAIT P0, [R2+URZ+0xd0], R5 ;  /* 0x0000d005020075a7 */ /* 0x0022a400080011ff */
[----:B--2---:R-:W-:Y:S05]  /*9610*/  @!P0 NANOSLEEP.SYNCS 0x989680 ;  /* 0x009896800000895d */ /* 0x004fea0003900000 */
[----:B------:R-:W2:Y:S02]  /*9620*/  @!P0 SYNCS.PHASECHK.TRANS64 P0, [R2+URZ+0xd0], R5 ;  /* 0x0000d005020085a7 */ /* 0x000ea400080010ff */
[----:B--2---:R-:W-:Y:S05]  /*9630*/  @!P0 BRA `(.L_x_142) ;  /* 0xfffffffc00f08947 */ /* 0x004fea000383ffff */
[----:B------:R-:W-:Y:S05]  /*9640*/  BRA `(.L_x_143) ;  /* 0xffffff9400ec7947 */ /* 0x000fea000383ffff */
.L_x_56:
[----:B-1----:R1:W2:Y:S02]  /*9650*/  SYNCS.PHASECHK.TRANS64.TRYWAIT P1, [R2+URZ+0xc0], R4 ;  /* 0x0000c004020075a7 */ /* 0x0022a400080211ff */
[----:B--2---:R-:W-:Y:S05]  /*9660*/  @!P1 NANOSLEEP.SYNCS 0x989680 ;  /* 0x009896800000995d */ /* 0x004fea0003900000 */
[----:B------:R-:W2:Y:S02]  /*9670*/  @!P1 SYNCS.PHASECHK.TRANS64 P1, [R2+URZ+0xc0], R4 ;  /* 0x0000c004020095a7 */ /* 0x000ea400080210ff */
[----:B--2---:R-:W-:Y:S05]  /*9680*/  @!P1 BRA `(.L_x_56) ;  /* 0xfffffffc00f09947 */ /* 0x004fea000383ffff */
[----:B------:R-:W-:Y:S05]  /*9690*/  BRA `(.L_x_144) ;  /* 0xffffff98001c7947 */ /* 0x000fea000383ffff */
.L_x_59:
[----:B------:R-:W-:-:S07]  /*96a0*/  MOV R0, UR4 ;  /* 0x0000000400007c02 */ /* 0x000fce0008000f00 */
.L_x_145:
[----:B-1----:R1:W2:Y:S02]  /*96b0*/  SYNCS.PHASECHK.TRANS64.TRYWAIT P0, [R0+URZ+0xd0], R2 ;  /* 0x0000d002000075a7 */ /* 0x0022a400080011ff */
[----:B--2---:R-:W-:Y:S05]  /*96c0*/  @!P0 NANOSLEEP.SYNCS 0x989680 ;  /* 0x009896800000895d */ /* 0x004fea0003900000 */
[----:B------:R-:W2:Y:S02]  /*96d0*/  @!P0 SYNCS.PHASECHK.TRANS64 P0, [R0+URZ+0xd0], R2 ;  /* 0x0000d002000085a7 */ /* 0x000ea400080010ff */
[----:B--2---:R-:W-:Y:S05]  /*96e0*/  @!P0 BRA `(.L_x_145) ;  /* 0xfffffffc00f08947 */ /* 0x004fea000383ffff */
[----:B------:R-:W-:Y:S05]  /*96f0*/  BRA `(.L_x_58) ;  /* 0xffffff9800707947 */ /* 0x000fea000383ffff */
.L_x_66:
[----:B-1----:R1:W2:Y:S02]  /*9700*/  SYNCS.PHASECHK.TRANS64.TRYWAIT P1, [R0+URZ+0xc0], R2 ;  /* 0x0000c002000075a7 */ /* 0x0022a400080211ff */
[----:B--2---:R-:W-:Y:S05]  /*9710*/  @!P1 NANOSLEEP.SYNCS 0x989680 ;  /* 0x009896800000995d */ /* 0x004fea0003900000 */
[----:B------:R-:W2:Y:S02]  /*9720*/  @!P1 SYNCS.PHASECHK.TRANS64 P1, [R0+URZ+0xc0], R2 ;  /* 0x0000c002000095a7 */ /* 0x000ea400080210ff */
[----:B--2---:R-:W-:Y:S05]  /*9730*/  @!P1 BRA `(.L_x_66) ;  /* 0xfffffffc00f09947 */ /* 0x004fea000383ffff */
[----:B------:R-:W-:Y:S05]  /*9740*/  BRA `(.L_x_146) ;  /* 0xffffff9c00d47947 */ /* 0x000fea000383ffff */
.L_x_67:
[----:B------:R-:W-:-:S07]  /*9750*/  MOV R2, UR23 ;  /* 0x0000001700027c02 */ /* 0x000fce0008000f00 */
.L_x_147:
[----:B-1----:R1:W2:Y:S02]  /*9760*/  SYNCS.PHASECHK.TRANS64.TRYWAIT P0, [R2+URZ+0x100], R0 ;  /* 0x00010000020075a7 */ /* 0x0022a400080011ff */
[----:B--2---:R-:W-:Y:S05]  /*9770*/  @!P0 NANOSLEEP.SYNCS 0x989680 ;  /* 0x009896800000895d */ /* 0x004fea0003900000 */
[----:B------:R-:W2:Y:S02]  /*9780*/  @!P0 SYNCS.PHASECHK.TRANS64 P0, [R2+URZ+0x100], R0 ;  /* 0x00010000020085a7 */ /* 0x000ea400080010ff */
[----:B--2---:R-:W-:Y:S05]  /*9790*/  @!P0 BRA `(.L_x_147) ;  /* 0xfffffffc00f08947 */ /* 0x004fea000383ffff */
[----:B------:R-:W-:Y:S05]  /*97a0*/  BRA `(.L_x_148) ;  /* 0xffffffa0001c7947 */ /* 0x000fea000383ffff */
.L_x_70:
[----:B------:R-:W-:Y:S07]  /*97b0*/  MOV R0, UR7 ;  /* 0x0000000700007c02 */ /* 0x000fee0008000f00 */
.L_x_149:
[----:B-1----:R1:W2:Y:S02]  /*97c0*/  SYNCS.PHASECHK.TRANS64.TRYWAIT P0, [R0+URZ], R2 ;  /* 0x00000002000075a7 */ /* 0x0022a400080011ff */
[----:B--2---:R-:W-:Y:S05]  /*97d0*/  @!P0 NANOSLEEP.SYNCS 0x989680 ;  /* 0x009896800000895d */ /* 0x004fea0003900000 */
[----:B------:R-:W2:Y:S02]  /*97e0*/  @!P0 SYNCS.PHASECHK.TRANS64 P0, [R0+URZ], R2 ;  /* 0x00000002000085a7 */ /* 0x000ea400080010ff */
[----:B--2---:R-:W-:Y:S05]  /*97f0*/  @!P0 BRA `(.L_x_149) ;  /* 0xfffffffc00f08947 */ /* 0x004fea000383ffff */
[----:B------:R-:W-:Y:S05]  /*9800*/  BRA `(.L_x_69) ;  /* 0xffffffa000387947 */ /* 0x000fea000383ffff */
.L_x_73:
[----:B------:R-:W-:-:S07]  /*9810*/  MOV R0, UR4 ;  /* 0x0000000400007c02 */ /* 0x000fce0008000f00 */
.L_x_150:
[----:B--2---:R2:W3:Y:S02]  /*9820*/  SYNCS.PHASECHK.TRANS64.TRYWAIT P0, [R0+URZ], R2 ;  /* 0x00000002000075a7 */ /* 0x0044e400080011ff */
[----:B---3--:R-:W-:Y:S05]  /*9830*/  @!P0 NANOSLEEP.SYNCS 0x989680 ;  /* 0x009896800000895d */ /* 0x008fea0003900000 */
[----:B------:R-:W3:Y:S02]  /*9840*/  @!P0 SYNCS.PHASECHK.TRANS64 P0, [R0+URZ], R2 ;  /* 0x00000002000085a7 */ /* 0x000ee400080010ff */
[----:B---3--:R-:W-:Y:S05]  /*9850*/  @!P0 BRA `(.L_x_150) ;  /* 0xfffffffc00f08947 */ /* 0x008fea000383ffff */
[----:B------:R-:W-:Y:S05]  /*9860*/  BRA `(.L_x_151) ;  /* 0xffffffa000f07947 */ /* 0x000fea000383ffff */
.L_x_74:
[----:B------:R-:W-:-:S07]  /*9870*/  MOV R0, UR5 ;  /* 0x0000000500007c02 */ /* 0x000fce0008000f00 */
.L_x_152:
[----:B-1----:R1:W2:Y:S02]  /*9880*/  SYNCS.PHASECHK.TRANS64.TRYWAIT P0, [R0+URZ], R3 ;  /* 0x00000003000075a7 */ /* 0x0022a400080011ff */
[----:B--2---:R-:W-:Y:S05]  /*9890*/  @!P0 NANOSLEEP.SYNCS 0x989680 ;  /* 0x009896800000895d */ /* 0x004fea0003900000 */
[----:B------:R-:W2:Y:S02]  /*98a0*/  @!P0 SYNCS.PHASECHK.TRANS64 P0, [R0+URZ], R3 ;  /* 0x00000003000085a7 */ /* 0x000ea400080010ff */
[----:B--2---:R-:W-:Y:S05]  /*98b0*/  @!P0 BRA `(.L_x_152) ;  /* 0xfffffffc00f08947 */ /* 0x004fea000383ffff */
[----:B------:R-:W-:Y:S05]  /*98c0*/  BRA `(.L_x_153) ;  /* 0xffffffa000fc7947 */ /* 0x000fea000383ffff */
.L_x_75:
[----:B------:R-:W-:-:S07]  /*98d0*/  MOV R0, UR5 ;  /* 0x0000000500007c02 */ /* 0x000fce0008000f00 */
.L_x_154:
[----:B-1----:R1:W2:Y:S02]  /*98e0*/  SYNCS.PHASECHK.TRANS64.TRYWAIT P0, [R0+URZ], R3 ;  /* 0x00000003000075a7 */ /* 0x0022a400080011ff */
[----:B--2---:R-:W-:Y:S05]  /*98f0*/  @!P0 NANOSLEEP.SYNCS 0x989680 ;  /* 0x009896800000895d */ /* 0x004fea0003900000 */
[----:B------:R-:W2:Y:S02]  /*9900*/  @!P0 SYNCS.PHASECHK.TRANS64 P0, [R0+URZ], R3 ;  /* 0x00000003000085a7 */ /* 0x000ea400080010ff */
[----:B--2---:R-:W-:Y:S05]  /*9910*/  @!P0 BRA `(.L_x_154) ;  /* 0xfffffffc00f08947 */ /* 0x004fea000383ffff */
[----:B------:R-:W-:Y:S05]  /*9920*/  BRA `(.L_x_155) ;  /* 0xffffffa400087947 */ /* 0x000fea000383ffff */
.L_x_76:
[----:B-1----:R-:W-:-:S07]  /*9930*/  MOV R0, UR4 ;  /* 0x0000000400007c02 */ /* 0x002fce0008000f00 */
.L_x_156:
[----:B-1----:R1:W2:Y:S02]  /*9940*/  SYNCS.PHASECHK.TRANS64.TRYWAIT P0, [R0+URZ], R2 ;  /* 0x00000002000075a7 */ /* 0x0022a400080011ff */
[----:B--2---:R-:W-:Y:S05]  /*9950*/  @!P0 NANOSLEEP.SYNCS 0x989680 ;  /* 0x009896800000895d */ /* 0x004fea0003900000 */
[----:B------:R-:W2:Y:S02]  /*9960*/  @!P0 SYNCS.PHASECHK.TRANS64 P0, [R0+URZ], R2 ;  /* 0x00000002000085a7 */ /* 0x000ea400080010ff */
[----:B--2---:R-:W-:Y:S05]  /*9970*/  @!P0 BRA `(.L_x_156) ;  /* 0xfffffffc00f08947 */ /* 0x004fea000383ffff */
[----:B------:R-:W-:Y:S05]  /*9980*/  BRA `(.L_x_157) ;  /* 0xffffffa400147947 */ /* 0x000fea000383ffff */
.L_x_81:
[----:B--2---:R2:W3:Y:S02]  /*9990*/  SYNCS.PHASECHK.TRANS64.TRYWAIT P0, [R3+URZ+0xc0], R0 ;  /* 0x0000c000030075a7 */ /* 0x0044e400080011ff */
[----:B---3--:R-:W-:Y:S05]  /*99a0*/  @!P0 NANOSLEEP.SYNCS 0x989680 ;  /* 0x009896800000895d */ /* 0x008fea0003900000 */
[----:B------:R-:W3:Y:S02]  /*99b0*/  @!P0 SYNCS.PHASECHK.TRANS64 P0, [R3+URZ+0xc0], R0 ;  /* 0x0000c000030085a7 */ /* 0x000ee400080010ff */
[----:B---3--:R-:W-:Y:S05]  /*99c0*/  @!P0 BRA `(.L_x_81) ;  /* 0xfffffffc00f08947 */ /* 0x008fea000383ffff */
[----:B------:R-:W-:Y:S05]  /*99d0*/  BRA `(.L_x_158) ;  /* 0xffffffa800387947 */ /* 0x000fea000383ffff */
.L_x_84:
[----:B--2---:R-:W-:Y:S07]  /*99e0*/  MOV R0, UR6 ;  /* 0x0000000600007c02 */ /* 0x004fee0008000f00 */
.L_x_159:
[----:B--2---:R2:W3:Y:S02]  /*99f0*/  SYNCS.PHASECHK.TRANS64.TRYWAIT P1, [R0+URZ+0xb8], R2 ;  /* 0x0000b802000075a7 */ /* 0x0044e400080211ff */
[----:B---3--:R-:W-:Y:S05]  /*9a00*/  @!P1 NANOSLEEP.SYNCS 0x989680 ;  /* 0x009896800000995d */ /* 0x008fea0003900000 */
[----:B------:R-:W3:Y:S02]  /*9a10*/  @!P1 SYNCS.PHASECHK.TRANS64 P1, [R0+URZ+0xb8], R2 ;  /* 0x0000b802000095a7 */ /* 0x000ee400080210ff */
[----:B---3--:R-:W-:Y:S05]  /*9a20*/  @!P1 BRA `(.L_x_159) ;  /* 0xfffffffc00f09947 */ /* 0x008fea000383ffff */
[----:B------:R-:W-:Y:S05]  /*9a30*/  BRA `(.L_x_83) ;  /* 0xffffffac00a87947 */ /* 0x000fea000383ffff */
.L_x_87:
[----:B------:R-:W-:Y:S07]  /*9a40*/  MOV R2, UR7 ;  /* 0x0000000700027c02 */ /* 0x000fee0008000f00 */
.L_x_160:
[----:B--2---:R2:W3:Y:S02]  /*9a50*/  SYNCS.PHASECHK.TRANS64.TRYWAIT P2, [R2+URZ+0xa0], R0 ;  /* 0x0000a000020075a7 */ /* 0x0044e400080411ff */
[----:B---3--:R-:W-:Y:S05]  /*9a60*/  @!P2 NANOSLEEP.SYNCS 0x989680 ;  /* 0x009896800000a95d */ /* 0x008fea0003900000 */
[----:B------:R-:W3:Y:S02]  /*9a70*/  @!P2 SYNCS.PHASECHK.TRANS64 P2, [R2+URZ+0xa0], R0 ;  /* 0x0000a0000200a5a7 */ /* 0x000ee400080410ff */
[----:B---3--:R-:W-:Y:S05]  /*9a80*/  @!P2 BRA `(.L_x_160) ;  /* 0xfffffffc00f0a947 */ /* 0x008fea000383ffff */
[----:B------:R-:W-:Y:S05]  /*9a90*/  BRA `(.L_x_161) ;  /* 0xffffffb000047947 */ /* 0x000fea000383ffff */
.L_x_89:
[----:B------:R-:W-:-:S07]  /*9aa0*/  MOV R0, UR4 ;  /* 0x0000000400007c02 */ /* 0x000fce0008000f00 */
.L_x_162:
[----:B---3--:R3:W4:Y:S02]  /*9ab0*/  SYNCS.PHASECHK.TRANS64.TRYWAIT P0, [R0+URZ], R2 ;  /* 0x00000002000075a7 */ /* 0x00872400080011ff */
[----:B----4-:R-:W-:Y:S05]  /*9ac0*/  @!P0 NANOSLEEP.SYNCS 0x989680 ;  /* 0x009896800000895d */ /* 0x010fea0003900000 */
[----:B------:R-:W4:Y:S02]  /*9ad0*/  @!P0 SYNCS.PHASECHK.TRANS64 P0, [R0+URZ], R2 ;  /* 0x00000002000085a7 */ /* 0x000f2400080010ff */
[----:B----4-:R-:W-:Y:S05]  /*9ae0*/  @!P0 BRA `(.L_x_162) ;  /* 0xfffffffc00f08947 */ /* 0x010fea000383ffff */
[----:B------:R-:W-:Y:S05]  /*9af0*/  BRA `(.L_x_163) ;  /* 0xffffffb400147947 */ /* 0x000fea000383ffff */
.L_x_91:
[----:B-1----:R1:W2:Y:S02]  /*9b00*/  SYNCS.PHASECHK.TRANS64.TRYWAIT P0, [R8+URZ+0xc0], R0 ;  /* 0x0000c000080075a7 */ /* 0x0022a400080011ff */
[----:B--2---:R-:W-:Y:S05]  /*9b10*/  @!P0 NANOSLEEP.SYNCS 0x989680 ;  /* 0x009896800000895d */ /* 0x004fea0003900000 */
[----:B------:R-:W2:Y:S02]  /*9b20*/  @!P0 SYNCS.PHASECHK.TRANS64 P0, [R8+URZ+0xc0], R0 ;  /* 0x0000c000080085a7 */ /* 0x000ea400080010ff */
[----:B--2---:R-:W-:Y:S05]  /*9b30*/  @!P0 BRA `(.L_x_91) ;  /* 0xfffffffc00f08947 */ /* 0x004fea000383ffff */
[----:B------:R-:W-:Y:S05]  /*9b40*/  BRA `(.L_x_164) ;  /* 0xffffffb400b47947 */ /* 0x000fea000383ffff */
.L_x_101:
[----:B-1----:R1:W2:Y:S02]  /*9b50*/  SYNCS.PHASECHK.TRANS64.TRYWAIT P1, [R0+URZ+0x90], R3 ;  /* 0x00009003000075a7 */ /* 0x0022a400080211ff */
[----:B--2---:R-:W-:Y:S05]  /*9b60*/  @!P1 NANOSLEEP.SYNCS 0x989680 ;  /* 0x009896800000995d */ /* 0x004fea0003900000 */
[----:B------:R-:W2:Y:S02]  /*9b70*/  @!P1 SYNCS.PHASECHK.TRANS64 P1, [R0+URZ+0x90], R3 ;  /* 0x00009003000095a7 */ /* 0x000ea400080210ff */
[----:B--2---:R-:W-:Y:S05]  /*9b80*/  @!P1 BRA `(.L_x_101) ;  /* 0xfffffffc00f09947 */ /* 0x004fea000383ffff */
[----:B------:R-:W-:Y:S05]  /*9b90*/  BRA `(.L_x_100) ;  /* 0xffffffc4007c7947 */ /* 0x000fea000383ffff */
.L_x_103:
[----:B-1----:R1:W2:Y:S02]  /*9ba0*/  SYNCS.PHASECHK.TRANS64.TRYWAIT P1, [R17+URZ+0xe0], R4 ;  /* 0x0000e004110075a7 */ /* 0x0022a400080211ff */
[----:B--2---:R-:W-:Y:S05]  /*9bb0*/  @!P1 NANOSLEEP.SYNCS 0x989680 ;  /* 0x009896800000995d */ /* 0x004fea0003900000 */
[----:B------:R-:W2:Y:S02]  /*9bc0*/  @!P1 SYNCS.PHASECHK.TRANS64 P1, [R17+URZ+0xe0], R4 ;  /* 0x0000e004110095a7 */ /* 0x000ea400080210ff */
[----:B--2---:R-:W-:Y:S05]  /*9bd0*/  @!P1 BRA `(.L_x_103) ;  /* 0xfffffffc00f09947 */ /* 0x004fea000383ffff */
[----:B------:R-:W-:Y:S05]  /*9be0*/  BRA `(.L_x_102) ;  /* 0xffffffc8006c7947 */ /* 0x000fea000383ffff */
        .weak           $__internal_0_$__cuda_sm10x_tcgen05_guardrail_trap_col_being_dealloced_not_returned_by_alloc
        .type           $__internal_0_$__cuda_sm10x_tcgen05_guardrail_trap_col_being_dealloced_not_returned_by_alloc,@function
        .size           $__internal_0_$__cuda_sm10x_tcgen05_guardrail_trap_col_being_dealloced_not_returned_by_alloc,($__internal_1_$__cuda_sm10x_tcgen05_guardrail_trap_phase_invalid_during_alloc - $__internal_0_$__cuda_sm10x_tcgen05_guardrail_trap_col_being_dealloced_not_returned_by_alloc)
$__internal_0_$__cuda_sm10x_tcgen05_guardrail_trap_col_being_dealloced_not_returned_by_alloc:
[----:B------:R-:W-:Y:S05]  /*9bf0*/  BPT.TRAP 0x1 ;  /* 0x000000040000795c */ /* 0x000fea0000300000 */
[----:B------:R-:W-:-:S04]  /*9c00*/  HFMA2 R3, -RZ, RZ, 0, 0 ;  /* 0x00000000ff037431 */ /* 0x000fc800000001ff */
[----:B------:R-:W-:Y:S05]  /*9c10*/  RET.REL.NODEC R2 `(_ZN7cutlass13device_kernelINS_4gemm6kernel13GemmUniversalIN4cute5tupleIJiiiiEEENS1_10collective13CollectiveMmaINS1_35MainloopSm100TmaUmmaWarpSpecializedILi9ELi2ELi4ENS5_IJNS4_1CILi2EEENSA_ILi1EEESC_EEEEENS5_IJNSA_ILi64EEENSA_ILi224EEENSA_ILi32EEEEEENS_6half_tENS5_IJlSC_lEEESJ_SK_NS4_8TiledMMAINS4_8MMA_AtomIJNS4_20SM100_MMA_F16BF16_SSISJ_SJ_fLi64ELi224ELNS4_4UMMA5MajorE0ELSP_0ELNSO_7ScaleInE0ELSQ_0EEEEEENS4_6LayoutINS5_IJSC_SC_SC_EEENS5_IJNSA_ILi0EEESV_SV_EEEEENS5_IJNS4_10UnderscoreESY_SY_EEEEENS4_13SM90_TMA_LOADENS4_14ComposedLayoutINS4_7SwizzleILi2ELi4ELi3EEENS4_18smem_ptr_flag_bitsILi16EEENST_INS5_IJNSA_ILi8EEESH_EEENS5_IJSH_SC_EEEEEEEvNS4_8identityENS4_23SM90_TMA_LOAD_MULTICASTES1B_vS1C_EENS_8epilogue10collective18CollectiveEpilogueINS1F_23Sm100TmaWarpSpecializedILi2ELi1ELi112ELb1ELb0EEEJSI_NS5_IJNST_ISF_SC_EENST_ISG_SC_EEEEESJ_SK_SJ_SK_NS1F_6fusion15FusionCallbacksIS1J_NS1N_17LinearCombinationISJ_fSJ_fLNS_15FloatRoundStyleE2EEESI_S1M_JEEENS4_5SM1004TMEM4LOAD26SM100_TMEM_LOAD_16dp256b4xES11_S1B_NS4_17SM75_U32x4_LDSM_NENS4_14SM90_TMA_STOREES1B_NS4_17SM90_U32x4_STSM_NENS4_39AutoVectorizingCopyWithAssumedAlignmentILi128EEEEEEvvEEEEvNT_6ParamsE) ;  /* 0xffffff6002f87950 */ /* 0x000fea0003c3ffff */
        .weak           $__internal_1_$__cuda_sm10x_tcgen05_guardrail_trap_phase_invalid_during_alloc
        .type           $__internal_1_$__cuda_sm10x_tcgen05_guardrail_trap_phase_invalid_during_alloc,@function
        .size           $__internal_1_$__cuda_sm10x_tcgen05_guardrail_trap_phase_invalid_during_alloc,($__internal_2_$__cuda_sm10x_tcgen05_guardrail_trap_unallocated_columns_being_dealloced - $__internal_1_$__cuda_sm10x_tcgen05_guardrail_trap_phase_invalid_during_alloc)
$__internal_1_$__cuda_sm10x_tcgen05_guardrail_trap_phase_invalid_during_alloc:
[----:B------:R-:W-:Y:S05]  /*9c20*/  BPT.TRAP 0x1 ;  /* 0x000000040000795c */ /* 0x000fea0000300000 */
[----:B------:R-:W-:-:S04]  /*9c30*/  MOV R5, 0x0 ;  /* 0x0000000000057802 */ /* 0x000fc80000000f00 */
[----:B------:R-:W-:Y:S05]  /*9c40*/  RET.REL.NODEC R4 `(_ZN7cutlass13device_kernelINS_4gemm6kernel13GemmUniversalIN4cute5tupleIJiiiiEEENS1_10collective13CollectiveMmaINS1_35MainloopSm100TmaUmmaWarpSpecializedILi9ELi2ELi4ENS5_IJNS4_1CILi2EEENSA_ILi1EEESC_EEEEENS5_IJNSA_ILi64EEENSA_ILi224EEENSA_ILi32EEEEEENS_6half_tENS5_IJlSC_lEEESJ_SK_NS4_8TiledMMAINS4_8MMA_AtomIJNS4_20SM100_MMA_F16BF16_SSISJ_SJ_fLi64ELi224ELNS4_4UMMA5MajorE0ELSP_0ELNSO_7ScaleInE0ELSQ_0EEEEEENS4_6LayoutINS5_IJSC_SC_SC_EEENS5_IJNSA_ILi0EEESV_SV_EEEEENS5_IJNS4_10UnderscoreESY_SY_EEEEENS4_13SM90_TMA_LOADENS4_14ComposedLayoutINS4_7SwizzleILi2ELi4ELi3EEENS4_18smem_ptr_flag_bitsILi16EEENST_INS5_IJNSA_ILi8EEESH_EEENS5_IJSH_SC_EEEEEEEvNS4_8identityENS4_23SM90_TMA_LOAD_MULTICASTES1B_vS1C_EENS_8epilogue10collective18CollectiveEpilogueINS1F_23Sm100TmaWarpSpecializedILi2ELi1ELi112ELb1ELb0EEEJSI_NS5_IJNST_ISF_SC_EENST_ISG_SC_EEEEESJ_SK_SJ_SK_NS1F_6fusion15FusionCallbacksIS1J_NS1N_17LinearCombinationISJ_fSJ_fLNS_15FloatRoundStyleE2EEESI_S1M_JEEENS4_5SM1004TMEM4LOAD26SM100_TMEM_LOAD_16dp256b4xES11_S1B_NS4_17SM75_U32x4_LDSM_NENS4_14SM90_TMA_STOREES1B_NS4_17SM90_U32x4_STSM_NENS4_39AutoVectorizingCopyWithAssumedAlignmentILi128EEEEEEvvEEEEvNT_6ParamsE) ;  /* 0xffffff6004ec7950 */ /* 0x000fea0003c3ffff */
        .weak           $__internal_2_$__cuda_sm10x_tcgen05_guardrail_trap_unallocated_columns_being_dealloced
        .type           $__internal_2_$__cuda_sm10x_tcgen05_guardrail_trap_unallocated_columns_being_dealloced,@function
        .size           $__internal_2_$__cuda_sm10x_tcgen05_guardrail_trap_unallocated_columns_being_dealloced,(.L_x_166 - $__internal_2_$__cuda_sm10x_tcgen05_guardrail_trap_unallocated_columns_being_dealloced)
$__internal_2_$__cuda_sm10x_tcgen05_guardrail_trap_unallocated_columns_being_dealloced:
[----:B------:R-:W-:Y:S05]  /*9c50*/  BPT.TRAP 0x1 ;  /* 0x000000040000795c */ /* 0x000fea0000300000 */
[----:B------:R-:W-:-:S04]  /*9c60*/  HFMA2 R3, -RZ, RZ, 0, 0 ;  /* 0x00000000ff037431 */ /* 0x000fc800000001ff */
[----:B------:R-:W-:Y:S05]  /*9c70*/  RET.REL.NODEC R2 `(_ZN7cutlass13device_kernelINS_4gemm6kernel13GemmUniversalIN4cute5tupleIJiiiiEEENS1_10collective13CollectiveMmaINS1_35MainloopSm100TmaUmmaWarpSpecializedILi9ELi2ELi4ENS5_IJNS4_1CILi2EEENSA_ILi1EEESC_EEEEENS5_IJNSA_ILi64EEENSA_ILi224EEENSA_ILi32EEEEEENS_6half_tENS5_IJlSC_lEEESJ_SK_NS4_8TiledMMAINS4_8MMA_AtomIJNS4_20SM100_MMA_F16BF16_SSISJ_SJ_fLi64ELi224ELNS4_4UMMA5MajorE0ELSP_0ELNSO_7ScaleInE0ELSQ_0EEEEEENS4_6LayoutINS5_IJSC_SC_SC_EEENS5_IJNSA_ILi0EEESV_SV_EEEEENS5_IJNS4_10UnderscoreESY_SY_EEEEENS4_13SM90_TMA_LOADENS4_14ComposedLayoutINS4_7SwizzleILi2ELi4ELi3EEENS4_18smem_ptr_flag_bitsILi16EEENST_INS5_IJNSA_ILi8EEESH_EEENS5_IJSH_SC_EEEEEEEvNS4_8identityENS4_23SM90_TMA_LOAD_MULTICASTES1B_vS1C_EENS_8epilogue10collective18CollectiveEpilogueINS1F_23Sm100TmaWarpSpecializedILi2ELi1ELi112ELb1ELb0EEEJSI_NS5_IJNST_ISF_SC_EENST_ISG_SC_EEEEESJ_SK_SJ_SK_NS1F_6fusion15FusionCallbacksIS1J_NS1N_17LinearCombinationISJ_fSJ_fLNS_15FloatRoundStyleE2EEESI_S1M_JEEENS4_5SM1004TMEM4LOAD26SM100_TMEM_LOAD_16dp256b4xES11_S1B_NS4_17SM75_U32x4_LDSM_NENS4_14SM90_TMA_STOREES1B_NS4_17SM90_U32x4_STSM_NENS4_39AutoVectorizingCopyWithAssumedAlignmentILi128EEEEEEvvEEEEvNT_6ParamsE) ;  /* 0xffffff6002e07950 */ /* 0x000fea0003c3ffff */
.L_x_165:
[----:B------:R-:W-:-:S00]  /*9c80*/  BRA `(.L_x_165) ;  /* 0xfffffffc00fc7947 */ /* 0x000fc0000383ffff */
[----:B------:R-:W-:-:S00]  /*9c90*/  NOP ;  /* 0x0000000000007918 */ /* 0x000fc00000000000 */
        /* <DEDUP_REMOVED lines=14> */
.L_x_166:


//--------------------- .nv.global.init           --------------------------
	.section	.nv.global.init,"aw",@progbits
.nv.global.init:
	.type		$str$27,@object
	.size		$str$27,($str$28 - $str$27)
$str$27:
        /*0000*/ 	.byte	0x28, 0x61, 0x64, 0x64, 0x72, 0x65, 0x73, 0x73, 0x20, 0x26, 0x20, 0x6d, 0x61, 0x73, 0x6b, 0x29
        /*0010*/ 	.byte	0x20, 0x3d, 0x3d, 0x20, 0x30, 0x00
	.type		$str$28,@object
	.size		$str$28,($str$26 - $str$28)
$str$28:
        /*0016*/ 	.byte	0x2f, 0x74, 0x6d, 0x70, 0x2f, 0x63, 0x75, 0x74, 0x6c, 0x61, 0x73, 0x73, 0x5f, 0x73, 0x77, 0x65
        /*0026*/ 	.byte	0x65, 0x70, 0x5f, 0x73, 0x72, 0x63, 0x2f, 0x69, 0x6e, 0x63, 0x6c, 0x75, 0x64, 0x65, 0x2f, 0x63
        /*0036*/ 	.byte	0x75, 0x74, 0x65, 0x2f, 0x70, 0x6f, 0x69, 0x6e, 0x74, 0x65, 0x72, 0x5f, 0x66, 0x6c, 0x61, 0x67
        /*0046*/ 	.byte	0x67, 0x65, 0x64, 0x2e, 0x68, 0x70, 0x70, 0x00
	.type		$str$26,@object
	.size		$str$26,($str$25 - $str$26)
$str$26:
        /*004e*/ 	.byte	0x2f, 0x74, 0x6d, 0x70, 0x2f, 0x63, 0x75, 0x74, 0x6c, 0x61, 0x73, 0x73, 0x5f, 0x73, 0x77, 0x65
        /*005e*/ 	.byte	0x65, 0x70, 0x5f, 0x73, 0x72, 0x63, 0x2f, 0x69, 0x6e, 0x63, 0x6c, 0x75, 0x64, 0x65, 0x2f, 0x63
        /*006e*/ 	.byte	0x75, 0x74, 0x65, 0x2f, 0x61, 0x74, 0x6f, 0x6d, 0x2f, 0x63, 0x6f, 0x70, 0x79, 0x5f, 0x74, 0x72
        /*007e*/ 	.byte	0x61, 0x69, 0x74, 0x73, 0x5f, 0x73, 0x6d, 0x31, 0x30, 0x30, 0x2e, 0x68, 0x70, 0x70, 0x00
	.type		$str$25,@object
	.size		$str$25,(__unnamed_1 - $str$25)
$str$25:
        /*008d*/ 	.byte	0x28, 0x28, 0x75, 0x69, 0x6e, 0x74, 0x33, 0x32, 0x5f, 0x74, 0x28, 0x74, 0x68, 0x72, 0x65, 0x61
        /*009d*/ 	.byte	0x64, 0x49, 0x64, 0x78, 0x2e, 0x78, 0x29, 0x20, 0x2f, 0x20, 0x33, 0x32, 0x29, 0x20, 0x25, 0x20
        /*00ad*/ 	.byte	0x34, 0x29, 0x20, 0x3d, 0x3d, 0x20, 0x28, 0x28, 0x28, 0x74, 0x6d, 0x65, 0x6d, 0x5f, 0x61, 0x64
        /*00bd*/ 	.byte	0x64, 0x72, 0x20, 0x3e, 0x3e, 0x20, 0x31, 0x36, 0x29, 0x20, 0x2f, 0x20, 0x33, 0x32, 0x29, 0x20
        /*00cd*/ 	.byte	0x25, 0x20, 0x34, 0x29, 0x00
	.type		__unnamed_1,@object
	.size		__unnamed_1,(__unnamed_2 - __unnamed_1)
__unnamed_1:
        /*00d2*/ 	.byte	0x61, 0x75, 0x74, 0x6f, 0x20, 0x63, 0x75, 0x74, 0x65, 0x3a, 0x3a, 0x61, 0x73, 0x5f, 0x70, 0x6f
        /* <DEDUP_REMOVED lines=24> */
        /*0262*/ 	.byte	0x33, 0x33, 0x36, 0x3e, 0x3e, 0x3e, 0x3e, 0x5d, 0x00
	.type		__unnamed_2,@object
	.size		__unnamed_2,(.L_2 - __unnamed_2)
__unnamed_2:
        /* <DEDUP_REMOVED lines=45> */
        /*053b*/ 	.byte	0x3e, 0x3e, 0x3e, 0x5d, 0x00
.L_2:


//--------------------- .nv.shared._ZN7cutlass13device_kernelINS_4gemm6kernel13GemmUniversalIN4cute5tupleIJiiiiEEENS1_10collective13CollectiveMmaINS1_35MainloopSm100TmaUmmaWarpSpecializedILi9ELi2ELi4ENS5_IJNS4_1CILi2EEENSA_ILi1EEESC_EEEEENS5_IJNSA_ILi64EEENSA_ILi224EEENSA_ILi32EEEEEENS_6half_tENS5_IJlSC_lEEESJ_SK_NS4_8TiledMMAINS4_8MMA_AtomIJNS4_20SM100_MMA_F16BF16_SSISJ_SJ_fLi64ELi224ELNS4_4UMMA5MajorE0ELSP_0ELNSO_7ScaleInE0ELSQ_0EEEEEENS4_6LayoutINS5_IJSC_SC_SC_EEENS5_IJNSA_ILi0EEESV_SV_EEEEENS5_IJNS4_10UnderscoreESY_SY_EEEEENS4_13SM90_TMA_LOADENS4_14ComposedLayoutINS4_7SwizzleILi2ELi4ELi3EEENS4_18smem_ptr_flag_bitsILi16EEENST_INS5_IJNSA_ILi8EEESH_EEENS5_IJSH_SC_EEEEEEEvNS4_8identityENS4_23SM90_TMA_LOAD_MULTICASTES1B_vS1C_EENS_8epilogue10collective18CollectiveEpilogueINS1F_23Sm100TmaWarpSpecializedILi2ELi1ELi112ELb1ELb0EEEJSI_NS5_IJNST_ISF_SC_EENST_ISG_SC_EEEEESJ_SK_SJ_SK_NS1F_6fusion15FusionCallbacksIS1J_NS1N_17LinearCombinationISJ_fSJ_fLNS_15FloatRoundStyleE2EEESI_S1M_JEEENS4_5SM1004TMEM4LOAD26SM100_TMEM_LOAD_16dp256b4xES11_S1B_NS4_17SM75_U32x4_LDSM_NENS4_14SM90_TMA_STOREES1B_NS4_17SM90_U32x4_STSM_NENS4_39AutoVectorizingCopyWithAssumedAlignmentILi128EEEEEEvvEEEEvNT_6ParamsE --------------------------
	.section	.nv.shared._ZN7cutlass13device_kernelINS_4gemm6kernel13GemmUniversalIN4cute5tupleIJiiiiEEENS1_10collective13CollectiveMmaINS1_35MainloopSm100TmaUmmaWarpSpecializedILi9ELi2ELi4ENS5_IJNS4_1CILi2EEENSA_ILi1EEESC_EEEEENS5_IJNSA_ILi64EEENSA_ILi224EEENSA_ILi32EEEEEENS_6half_tENS5_IJlSC_lEEESJ_SK_NS4_8TiledMMAINS4_8MMA_AtomIJNS4_20SM100_MMA_F16BF16_SSISJ_SJ_fLi64ELi224ELNS4_4UMMA5MajorE0ELSP_0ELNSO_7ScaleInE0ELSQ_0EEEEEENS4_6LayoutINS5_IJSC_SC_SC_EEENS5_IJNSA_ILi0EEESV_SV_EEEEENS5_IJNS4_10UnderscoreESY_SY_EEEEENS4_13SM90_TMA_LOADENS4_14ComposedLayoutINS4_7SwizzleILi2ELi4ELi3EEENS4_18smem_ptr_flag_bitsILi16EEENST_INS5_IJNSA_ILi8EEESH_EEENS5_IJSH_SC_EEEEEEEvNS4_8identityENS4_23SM90_TMA_LOAD_MULTICASTES1B_vS1C_EENS_8epilogue10collective18CollectiveEpilogueINS1F_23Sm100TmaWarpSpecializedILi2ELi1ELi112ELb1ELb0EEEJSI_NS5_IJNST_ISF_SC_EENST_ISG_SC_EEEEESJ_SK_SJ_SK_NS1F_6fusion15FusionCallbacksIS1J_NS1N_17LinearCombinationISJ_fSJ_fLNS_15FloatRoundStyleE2EEESI_S1M_JEEENS4_5SM1004TMEM4LOAD26SM100_TMEM_LOAD_16dp256b4xES11_S1B_NS4_17SM75_U32x4_LDSM_NENS4_14SM90_TMA_STOREES1B_NS4_17SM90_U32x4_STSM_NENS4_39AutoVectorizingCopyWithAssumedAlignmentILi128EEEEEEvvEEEEvNT_6ParamsE,"aw",@nobits
	.sectionflags	@""
	.align	16
	.zero		1024


//--------------------- .nv.shared.reserved.0     --------------------------
	.section	.nv.shared.reserved.0,"aw",@nobits
	.weak		__nv_reservedSMEM_offset_0_alias
	.size		__nv_reservedSMEM_offset_0_alias, 0, 64
	.other		__nv_reservedSMEM_offset_0_alias,@"STO_CUDA_RESERVED_SHARED STV_DEFAULT"
__nv_reservedSMEM_offset_0_alias:
	.zero		0
.nv.shared.reserved.0:
	.zero		64
	.weak		__nv_reservedSMEM_tcgen05_partition
	.type		__nv_reservedSMEM_tcgen05_partition,@object
	.size		__nv_reservedSMEM_tcgen05_partition,(.L_0 - __nv_reservedSMEM_tcgen05_partition)
__nv_reservedSMEM_tcgen05_partition:
	.zero		32
.L_0:


//--------------------- .nv.global                --------------------------
	.section	.nv.global,"aw",@nobits
.nv.global:
	.type		_ZN39_INTERNAL_69b86af1_4_k_cu_f91f6326_89744cute1_E,@object
	.size		_ZN39_INTERNAL_69b86af1_4_k_cu_f91f6326_89744cute1_E,(_ZN39_INTERNAL_69b86af1_4_k_cu_f91f6326_89744cuda3std3__45__cpo6cbeginE - _ZN39_INTERNAL_69b86af1_4_k_cu_f91f6326_89744cute1_E)
_ZN39_INTERNAL_69b86af1_4_k_cu_f91f6326_89744cute1_E:
	.zero		1
	.type		_ZN39_INTERNAL_69b86af1_4_k_cu_f91f6326_89744cuda3std3__45__cpo6cbeginE,@object
	.size		_ZN39_INTERNAL_69b86af1_4_k_cu_f91f6326_89744cuda3std3__45__cpo6cbeginE,(_ZN39_INTERNAL_69b86af1_4_k_cu_f91f6326_89744cuda3std3__48in_placeE - _ZN39_INTERNAL_69b86af1_4_k_cu_f91f6326_89744cuda3std3__45__cpo6cbeginE)
_ZN39_INTERNAL_69b86af1_4_k_cu_f91f6326_89744cuda3std3__45__cpo6cbeginE:
	.zero		1
	.type		_ZN39_INTERNAL_69b86af1_4_k_cu_f91f6326_89744cuda3std3__48in_placeE,@object
	.size		_ZN39_INTERNAL_69b86af1_4_k_cu_f91f6326_89744cuda3std3__48in_placeE,(_ZN39_INTERNAL_69b86af1_4_k_cu_f91f6326_89744cuda3std6ranges3__45__cpo9iter_moveE - _ZN39_INTERNAL_69b86af1_4_k_cu_f91f6326_89744cuda3std3__48in_placeE)
_ZN39_INTERNAL_69b86af1_4_k_cu_f91f6326_89744cuda3std3__48in_placeE:
	.zero		1
	.type		_ZN39_INTERNAL_69b86af1_4_k_cu_f91f6326_89744cuda3std6ranges3__45__cpo9iter_moveE,@object
	.size		_ZN39_INTERNAL_69b86af1_4_k_cu_f91f6326_89744cuda3std6ranges3__45__cpo9iter_moveE,(_ZN39_INTERNAL_69b86af1_4_k_cu_f91f6326_89744cuda3std3__45__cpo5beginE - _ZN39_INTERNAL_69b86af1_4_k_cu_f91f6326_89744cuda3std6ranges3__45__cpo9iter_moveE)
_ZN39_INTERNAL_69b86af1_4_k_cu_f91f6326_89744cuda3std6ranges3__45__cpo9iter_moveE:
	.zero		1
	.type		_ZN39_INTERNAL_69b86af1_4_k_cu_f91f6326_89744cuda3std3__45__cpo5beginE,@object
	.size		_ZN39_INTERNAL_69b86af1_4_k_cu_f91f6326_89744cuda3std3__45__cpo5beginE,(_ZN39_INTERNAL_69b86af1_4_k_cu_f91f6326_89744cuda3std3__441_GLOBAL__N__69b86af1_4_k_cu_f91f6326_89746ignoreE - _ZN39_INTERNAL_69b86af1_4_k_cu_f91f6326_89744cuda3std3__45__cpo5beginE)
_ZN39_INTERNAL_69b86af1_4_k_cu_f91f6326_89744cuda3std3__45__cpo5beginE:
	.zero		1
	.type		_ZN39_INTERNAL_69b86af1_4_k_cu_f91f6326_89744cuda3std3__441_GLOBAL__N__69b86af1_4_k_cu_f91f6326_89746ignoreE,@object
	.size		_ZN39_INTERNAL_69b86af1_4_k_cu_f91f6326_89744cuda3std3__441_GLOBAL__N__69b86af1_4_k_cu_f91f6326_89746ignoreE,(_ZN39_INTERNAL_69b86af1_4_k_cu_f91f6326_89744cute7productE - _ZN39_INTERNAL_69b86af1_4_k_cu_f91f6326_89744cuda3std3__441_GLOBAL__N__69b86af1_4_k_cu_f91f6326_89746ignoreE)
_ZN39_INTERNAL_69b86af1_4_k_cu_f91f6326_89744cuda3std3__441_GLOBAL__N__69b86af1_4_k_cu_f91f6326_89746ignoreE:
	.zero		1
	.type		_ZN39_INTERNAL_69b86af1_4_k_cu_f91f6326_89744cute7productE,@object
	.size		_ZN39_INTERNAL_69b86af1_4_k_cu_f91f6326_89744cute7productE,(_ZN39_INTERNAL_69b86af1_4_k_cu_f91f6326_89744cuda3std3__45__cpo3endE - _ZN39_INTERNAL_69b86af1_4_k_cu_f91f6326_89744cute7productE)
_ZN39_INTERNAL_69b86af1_4_k_cu_f91f6326_89744cute7productE:
	.zero		1
	.type		_ZN39_INTERNAL_69b86af1_4_k_cu_f91f6326_89744cuda3std3__45__cpo3endE,@object
	.size		_ZN39_INTERNAL_69b86af1_4_k_cu_f91f6326_89744cuda3std3__45__cpo3endE,(_ZN39_INTERNAL_69b86af1_4_k_cu_f91f6326_89744cuda3std3__419piecewise_constructE - _ZN39_INTERNAL_69b86af1_4_k_cu_f91f6326_89744cuda3std3__45__cpo3endE)
_ZN39_INTERNAL_69b86af1_4_k_cu_f91f6326_89744cuda3std3__45__cpo3endE:
	.zero		1
	.type		_ZN39_INTERNAL_69b86af1_4_k_cu_f91f6326_89744cuda3std3__419piecewise_constructE,@object
	.size		_ZN39_INTERNAL_69b86af1_4_k_cu_f91f6326_89744cuda3std3__419piecewise_constructE,(_ZN39_INTERNAL_69b86af1_4_k_cu_f91f6326_89744cuda3std3__45__cpo4cendE - _ZN39_INTERNAL_69b86af1_4_k_cu_f91f6326_89744cuda3std3__419piecewise_constructE)
_ZN39_INTERNAL_69b86af1_4_k_cu_f91f6326_89744cuda3std3__419piecewise_constructE:
	.zero		1
	.type		_ZN39_INTERNAL_69b86af1_4_k_cu_f91f6326_89744cuda3std3__45__cpo4cendE,@object
	.size		_ZN39_INTERNAL_69b86af1_4_k_cu_f91f6326_89744cuda3std3__45__cpo4cendE,(_ZN39_INTERNAL_69b86af1_4_k_cu_f91f6326_89744cuda3std6ranges3__45__cpo4swapE - _ZN39_INTERNAL_69b86af1_4_k_cu_f91f6326_89744cuda3std3__45__cpo4cendE)
_ZN39_INTERNAL_69b86af1_4_k_cu_f91f6326_89744cuda3std3__45__cpo4cendE:
	.zero		1
	.type		_ZN39_INTERNAL_69b86af1_4_k_cu_f91f6326_89744cuda3std6ranges3__45__cpo4swapE,@object
	.size		_ZN39_INTERNAL_69b86af1_4_k_cu_f91f6326_89744cuda3std6ranges3__45__cpo4swapE,(.L_10 - _ZN39_INTERNAL_69b86af1_4_k_cu_f91f6326_89744cuda3std6ranges3__45__cpo4swapE)
_ZN39_INTERNAL_69b86af1_4_k_cu_f91f6326_89744cuda3std6ranges3__45__cpo4swapE:
	.zero		1
.L_10:


//--------------------- .nv.constant0._ZN7cutlass13device_kernelINS_4gemm6kernel13GemmUniversalIN4cute5tupleIJiiiiEEENS1_10collective13CollectiveMmaINS1_35MainloopSm100TmaUmmaWarpSpecializedILi9ELi2ELi4ENS5_IJNS4_1CILi2EEENSA_ILi1EEESC_EEEEENS5_IJNSA_ILi64EEENSA_ILi224EEENSA_ILi32EEEEEENS_6half_tENS5_IJlSC_lEEESJ_SK_NS4_8TiledMMAINS4_8MMA_AtomIJNS4_20SM100_MMA_F16BF16_SSISJ_SJ_fLi64ELi224ELNS4_4UMMA5MajorE0ELSP_0ELNSO_7ScaleInE0ELSQ_0EEEEEENS4_6LayoutINS5_IJSC_SC_SC_EEENS5_IJNSA_ILi0EEESV_SV_EEEEENS5_IJNS4_10UnderscoreESY_SY_EEEEENS4_13SM90_TMA_LOADENS4_14ComposedLayoutINS4_7SwizzleILi2ELi4ELi3EEENS4_18smem_ptr_flag_bitsILi16EEENST_INS5_IJNSA_ILi8EEESH_EEENS5_IJSH_SC_EEEEEEEvNS4_8identityENS4_23SM90_TMA_LOAD_MULTICASTES1B_vS1C_EENS_8epilogue10collective18CollectiveEpilogueINS1F_23Sm100TmaWarpSpecializedILi2ELi1ELi112ELb1ELb0EEEJSI_NS5_IJNST_ISF_SC_EENST_ISG_SC_EEEEESJ_SK_SJ_SK_NS1F_6fusion15FusionCallbacksIS1J_NS1N_17LinearCombinationISJ_fSJ_fLNS_15FloatRoundStyleE2EEESI_S1M_JEEENS4_5SM1004TMEM4LOAD26SM100_TMEM_LOAD_16dp256b4xES11_S1B_NS4_17SM75_U32x4_LDSM_NENS4_14SM90_TMA_STOREES1B_NS4_17SM90_U32x4_STSM_NENS4_39AutoVectorizingCopyWithAssumedAlignmentILi128EEEEEEvvEEEEvNT_6ParamsE --------------------------
	.section	.nv.constant0._ZN7cutlass13device_kernelINS_4gemm6kernel13GemmUniversalIN4cute5tupleIJiiiiEEENS1_10collective13CollectiveMmaINS1_35MainloopSm100TmaUmmaWarpSpecializedILi9ELi2ELi4ENS5_IJNS4_1CILi2EEENSA_ILi1EEESC_EEEEENS5_IJNSA_ILi64EEENSA_ILi224EEENSA_ILi32EEEEEENS_6half_tENS5_IJlSC_lEEESJ_SK_NS4_8TiledMMAINS4_8MMA_AtomIJNS4_20SM100_MMA_F16BF16_SSISJ_SJ_fLi64ELi224ELNS4_4UMMA5MajorE0ELSP_0ELNSO_7ScaleInE0ELSQ_0EEEEEENS4_6LayoutINS5_IJSC_SC_SC_EEENS5_IJNSA_ILi0EEESV_SV_EEEEENS5_IJNS4_10UnderscoreESY_SY_EEEEENS4_13SM90_TMA_LOADENS4_14ComposedLayoutINS4_7SwizzleILi2ELi4ELi3EEENS4_18smem_ptr_flag_bitsILi16EEENST_INS5_IJNSA_ILi8EEESH_EEENS5_IJSH_SC_EEEEEEEvNS4_8identityENS4_23SM90_TMA_LOAD_MULTICASTES1B_vS1C_EENS_8epilogue10collective18CollectiveEpilogueINS1F_23Sm100TmaWarpSpecializedILi2ELi1ELi112ELb1ELb0EEEJSI_NS5_IJNST_ISF_SC_EENST_ISG_SC_EEEEESJ_SK_SJ_SK_NS1F_6fusion15FusionCallbacksIS1J_NS1N_17LinearCombinationISJ_fSJ_fLNS_15FloatRoundStyleE2EEESI_S1M_JEEENS4_5SM1004TMEM4LOAD26SM100_TMEM_LOAD_16dp256b4xES11_S1B_NS4_17SM75_U32x4_LDSM_NENS4_14SM90_TMA_STOREES1B_NS4_17SM90_U32x4_STSM_NENS4_39AutoVectorizingCopyWithAssumedAlignmentILi128EEEEEEvvEEEEvNT_6ParamsE,"a",@progbits
	.sectionflags	@""
	.align	4
.nv.constant0._ZN7cutlass13device_kernelINS_4gemm6kernel13GemmUniversalIN4cute5tupleIJiiiiEEENS1_10collective13CollectiveMmaINS1_35MainloopSm100TmaUmmaWarpSpecializedILi9ELi2ELi4ENS5_IJNS4_1CILi2EEENSA_ILi1EEESC_EEEEENS5_IJNSA_ILi64EEENSA_ILi224EEENSA_ILi32EEEEEENS_6half_tENS5_IJlSC_lEEESJ_SK_NS4_8TiledMMAINS4_8MMA_AtomIJNS4_20SM100_MMA_F16BF16_SSISJ_SJ_fLi64ELi224ELNS4_4UMMA5MajorE0ELSP_0ELNSO_7ScaleInE0ELSQ_0EEEEEENS4_6LayoutINS5_IJSC_SC_SC_EEENS5_IJNSA_ILi0EEESV_SV_EEEEENS5_IJNS4_10UnderscoreESY_SY_EEEEENS4_13SM90_TMA_LOADENS4_14ComposedLayoutINS4_7SwizzleILi2ELi4ELi3EEENS4_18smem_ptr_flag_bitsILi16EEENST_INS5_IJNSA_ILi8EEESH_EEENS5_IJSH_SC_EEEEEEEvNS4_8identityENS4_23SM90_TMA_LOAD_MULTICASTES1B_vS1C_EENS_8epilogue10collective18CollectiveEpilogueINS1F_23Sm100TmaWarpSpecializedILi2ELi1ELi112ELb1ELb0EEEJSI_NS5_IJNST_ISF_SC_EENST_ISG_SC_EEEEESJ_SK_SJ_SK_NS1F_6fusion15FusionCallbacksIS1J_NS1N_17LinearCombinationISJ_fSJ_fLNS_15FloatRoundStyleE2EEESI_S1M_JEEENS4_5SM1004TMEM4LOAD26SM100_TMEM_LOAD_16dp256b4xES11_S1B_NS4_17SM75_U32x4_LDSM_NENS4_14SM90_TMA_STOREES1B_NS4_17SM90_U32x4_STSM_NENS4_39AutoVectorizingCopyWithAssumedAlignmentILi128EEEEEEvvEEEEvNT_6ParamsE:
	.zero		2944


//--------------------- SYMBOLS --------------------------

	.type		.nv.reservedSmem.offset0,@object
	.size		.nv.reservedSmem.offset0,0x4
	.type		.nv.reservedSmem.cap,@object
	.size		.nv.reservedSmem.cap,0x4
	.type		__assertfail,@function
